//
// Generated by NVIDIA NVVM Compiler
//
// Compiler Build ID: CL-36424714
// Cuda compilation tools, release 13.0, V13.0.88
// Based on NVVM 20.0.0
//

.version 9.0
.target sm_100
.address_size 64

	// .globl	_Z13initRNGStatesP17curandStateXORWOWmi
.global .align 4 .b8 precalc_xorwow_matrix[102400];
.global .align 4 .b8 precalc_xorwow_offset_matrix[102400];
.global .align 4 .b8 mrg32k3aM1[2304];
.global .align 4 .b8 mrg32k3aM2[2304];
.global .align 4 .b8 mrg32k3aM1SubSeq[2016];
.global .align 4 .b8 mrg32k3aM2SubSeq[2016];
.global .align 4 .b8 mrg32k3aM1Seq[2304];
.global .align 4 .b8 mrg32k3aM2Seq[2304];
.const .align 8 .b8 __cr_lgamma_table[72];

.visible .entry _Z13initRNGStatesP17curandStateXORWOWmi(
	.param .u64 .ptr .align 1 _Z13initRNGStatesP17curandStateXORWOWmi_param_0,
	.param .u64 _Z13initRNGStatesP17curandStateXORWOWmi_param_1,
	.param .u32 _Z13initRNGStatesP17curandStateXORWOWmi_param_2
)
{
	.reg .pred 	%p<25>;
	.reg .b32 	%r<414>;
	.reg .b64 	%rd<19>;

	ld.param.u64 	%rd8, [_Z13initRNGStatesP17curandStateXORWOWmi_param_0];
	ld.param.u64 	%rd9, [_Z13initRNGStatesP17curandStateXORWOWmi_param_1];
	ld.param.u32 	%r183, [_Z13initRNGStatesP17curandStateXORWOWmi_param_2];
	mov.u32 	%r184, %ntid.x;
	mov.u32 	%r185, %ctaid.x;
	mov.u32 	%r186, %tid.x;
	mad.lo.s32 	%r1, %r184, %r185, %r186;
	setp.ge.s32 	%p1, %r1, %r183;
	@%p1 bra 	$L__BB0_44;
	cvta.to.global.u64 	%rd10, %rd8;
	cvt.s64.s32 	%rd18, %r1;
	mul.wide.s32 	%rd11, %r1, 48;
	add.s64 	%rd2, %rd10, %rd11;
	cvt.u32.u64 	%r187, %rd9;
	xor.b32  	%r188, %r187, -1429050551;
	mul.lo.s32 	%r189, %r188, 1099087573;
	{ .reg .b32 tmp; mov.b64 {tmp, %r190}, %rd9; }
	xor.b32  	%r191, %r190, -136515619;
	mul.lo.s32 	%r192, %r191, -1703105765;
	add.s32 	%r193, %r189, %r192;
	add.s32 	%r194, %r193, 6615241;
	add.s32 	%r195, %r189, 123456789;
	st.global.v2.u32 	[%rd2], {%r194, %r195};
	xor.b32  	%r196, %r189, 362436069;
	add.s32 	%r197, %r192, 521288629;
	st.global.v2.u32 	[%rd2+8], {%r196, %r197};
	xor.b32  	%r198, %r192, 88675123;
	add.s32 	%r199, %r189, 5783321;
	st.global.v2.u32 	[%rd2+16], {%r198, %r199};
	setp.eq.s32 	%p2, %r1, 0;
	@%p2 bra 	$L__BB0_43;
	mov.b32 	%r320, 0;
$L__BB0_3:
	and.b64  	%rd4, %rd18, 3;
	setp.eq.s64 	%p3, %rd4, 0;
	@%p3 bra 	$L__BB0_42;
	mul.wide.u32 	%rd12, %r320, 3200;
	mov.u64 	%rd13, precalc_xorwow_matrix;
	add.s64 	%rd5, %rd13, %rd12;
	cvt.u32.u64 	%r3, %rd4;
	mov.b32 	%r321, 0;
$L__BB0_5:
	mov.b32 	%r334, 0;
	mov.u32 	%r335, %r334;
	mov.u32 	%r336, %r334;
	mov.u32 	%r337, %r334;
	mov.u32 	%r338, %r334;
	mov.u32 	%r327, %r334;
$L__BB0_6:
	mul.wide.u32 	%rd14, %r327, 4;
	add.s64 	%rd15, %rd2, %rd14;
	ld.global.u32 	%r11, [%rd15+4];
	shl.b32 	%r12, %r327, 5;
	mov.b32 	%r333, 0;
$L__BB0_7:
	.pragma "nounroll";
	shr.u32 	%r204, %r11, %r333;
	and.b32  	%r205, %r204, 1;
	setp.eq.b32 	%p4, %r205, 1;
	not.pred 	%p5, %p4;
	add.s32 	%r206, %r12, %r333;
	mul.lo.s32 	%r207, %r206, 5;
	mul.wide.u32 	%rd16, %r207, 4;
	add.s64 	%rd6, %rd5, %rd16;
	@%p5 bra 	$L__BB0_9;
	ld.global.u32 	%r208, [%rd6];
	xor.b32  	%r338, %r338, %r208;
	ld.global.u32 	%r209, [%rd6+4];
	xor.b32  	%r337, %r337, %r209;
	ld.global.u32 	%r210, [%rd6+8];
	xor.b32  	%r336, %r336, %r210;
	ld.global.u32 	%r211, [%rd6+12];
	xor.b32  	%r335, %r335, %r211;
	ld.global.u32 	%r212, [%rd6+16];
	xor.b32  	%r334, %r334, %r212;
$L__BB0_9:
	and.b32  	%r214, %r204, 2;
	setp.eq.s32 	%p6, %r214, 0;
	@%p6 bra 	$L__BB0_11;
	ld.global.u32 	%r215, [%rd6+20];
	xor.b32  	%r338, %r338, %r215;
	ld.global.u32 	%r216, [%rd6+24];
	xor.b32  	%r337, %r337, %r216;
	ld.global.u32 	%r217, [%rd6+28];
	xor.b32  	%r336, %r336, %r217;
	ld.global.u32 	%r218, [%rd6+32];
	xor.b32  	%r335, %r335, %r218;
	ld.global.u32 	%r219, [%rd6+36];
	xor.b32  	%r334, %r334, %r219;
$L__BB0_11:
	and.b32  	%r221, %r204, 4;
	setp.eq.s32 	%p7, %r221, 0;
	@%p7 bra 	$L__BB0_13;
	ld.global.u32 	%r222, [%rd6+40];
	xor.b32  	%r338, %r338, %r222;
	ld.global.u32 	%r223, [%rd6+44];
	xor.b32  	%r337, %r337, %r223;
	ld.global.u32 	%r224, [%rd6+48];
	xor.b32  	%r336, %r336, %r224;
	ld.global.u32 	%r225, [%rd6+52];
	xor.b32  	%r335, %r335, %r225;
	ld.global.u32 	%r226, [%rd6+56];
	xor.b32  	%r334, %r334, %r226;
$L__BB0_13:
	and.b32  	%r228, %r204, 8;
	setp.eq.s32 	%p8, %r228, 0;
	@%p8 bra 	$L__BB0_15;
	ld.global.u32 	%r229, [%rd6+60];
	xor.b32  	%r338, %r338, %r229;
	ld.global.u32 	%r230, [%rd6+64];
	xor.b32  	%r337, %r337, %r230;
	ld.global.u32 	%r231, [%rd6+68];
	xor.b32  	%r336, %r336, %r231;
	ld.global.u32 	%r232, [%rd6+72];
	xor.b32  	%r335, %r335, %r232;
	ld.global.u32 	%r233, [%rd6+76];
	xor.b32  	%r334, %r334, %r233;
$L__BB0_15:
	and.b32  	%r235, %r204, 16;
	setp.eq.s32 	%p9, %r235, 0;
	@%p9 bra 	$L__BB0_17;
	ld.global.u32 	%r236, [%rd6+80];
	xor.b32  	%r338, %r338, %r236;
	ld.global.u32 	%r237, [%rd6+84];
	xor.b32  	%r337, %r337, %r237;
	ld.global.u32 	%r238, [%rd6+88];
	xor.b32  	%r336, %r336, %r238;
	ld.global.u32 	%r239, [%rd6+92];
	xor.b32  	%r335, %r335, %r239;
	ld.global.u32 	%r240, [%rd6+96];
	xor.b32  	%r334, %r334, %r240;
$L__BB0_17:
	and.b32  	%r242, %r204, 32;
	setp.eq.s32 	%p10, %r242, 0;
	@%p10 bra 	$L__BB0_19;
	ld.global.u32 	%r243, [%rd6+100];
	xor.b32  	%r338, %r338, %r243;
	ld.global.u32 	%r244, [%rd6+104];
	xor.b32  	%r337, %r337, %r244;
	ld.global.u32 	%r245, [%rd6+108];
	xor.b32  	%r336, %r336, %r245;
	ld.global.u32 	%r246, [%rd6+112];
	xor.b32  	%r335, %r335, %r246;
	ld.global.u32 	%r247, [%rd6+116];
	xor.b32  	%r334, %r334, %r247;
$L__BB0_19:
	and.b32  	%r249, %r204, 64;
	setp.eq.s32 	%p11, %r249, 0;
	@%p11 bra 	$L__BB0_21;
	ld.global.u32 	%r250, [%rd6+120];
	xor.b32  	%r338, %r338, %r250;
	ld.global.u32 	%r251, [%rd6+124];
	xor.b32  	%r337, %r337, %r251;
	ld.global.u32 	%r252, [%rd6+128];
	xor.b32  	%r336, %r336, %r252;
	ld.global.u32 	%r253, [%rd6+132];
	xor.b32  	%r335, %r335, %r253;
	ld.global.u32 	%r254, [%rd6+136];
	xor.b32  	%r334, %r334, %r254;
$L__BB0_21:
	and.b32  	%r256, %r204, 128;
	setp.eq.s32 	%p12, %r256, 0;
	@%p12 bra 	$L__BB0_23;
	ld.global.u32 	%r257, [%rd6+140];
	xor.b32  	%r338, %r338, %r257;
	ld.global.u32 	%r258, [%rd6+144];
	xor.b32  	%r337, %r337, %r258;
	ld.global.u32 	%r259, [%rd6+148];
	xor.b32  	%r336, %r336, %r259;
	ld.global.u32 	%r260, [%rd6+152];
	xor.b32  	%r335, %r335, %r260;
	ld.global.u32 	%r261, [%rd6+156];
	xor.b32  	%r334, %r334, %r261;
$L__BB0_23:
	and.b32  	%r263, %r204, 256;
	setp.eq.s32 	%p13, %r263, 0;
	@%p13 bra 	$L__BB0_25;
	ld.global.u32 	%r264, [%rd6+160];
	xor.b32  	%r338, %r338, %r264;
	ld.global.u32 	%r265, [%rd6+164];
	xor.b32  	%r337, %r337, %r265;
	ld.global.u32 	%r266, [%rd6+168];
	xor.b32  	%r336, %r336, %r266;
	ld.global.u32 	%r267, [%rd6+172];
	xor.b32  	%r335, %r335, %r267;
	ld.global.u32 	%r268, [%rd6+176];
	xor.b32  	%r334, %r334, %r268;
$L__BB0_25:
	and.b32  	%r270, %r204, 512;
	setp.eq.s32 	%p14, %r270, 0;
	@%p14 bra 	$L__BB0_27;
	ld.global.u32 	%r271, [%rd6+180];
	xor.b32  	%r338, %r338, %r271;
	ld.global.u32 	%r272, [%rd6+184];
	xor.b32  	%r337, %r337, %r272;
	ld.global.u32 	%r273, [%rd6+188];
	xor.b32  	%r336, %r336, %r273;
	ld.global.u32 	%r274, [%rd6+192];
	xor.b32  	%r335, %r335, %r274;
	ld.global.u32 	%r275, [%rd6+196];
	xor.b32  	%r334, %r334, %r275;
$L__BB0_27:
	and.b32  	%r277, %r204, 1024;
	setp.eq.s32 	%p15, %r277, 0;
	@%p15 bra 	$L__BB0_29;
	ld.global.u32 	%r278, [%rd6+200];
	xor.b32  	%r338, %r338, %r278;
	ld.global.u32 	%r279, [%rd6+204];
	xor.b32  	%r337, %r337, %r279;
	ld.global.u32 	%r280, [%rd6+208];
	xor.b32  	%r336, %r336, %r280;
	ld.global.u32 	%r281, [%rd6+212];
	xor.b32  	%r335, %r335, %r281;
	ld.global.u32 	%r282, [%rd6+216];
	xor.b32  	%r334, %r334, %r282;
$L__BB0_29:
	and.b32  	%r284, %r204, 2048;
	setp.eq.s32 	%p16, %r284, 0;
	@%p16 bra 	$L__BB0_31;
	ld.global.u32 	%r285, [%rd6+220];
	xor.b32  	%r338, %r338, %r285;
	ld.global.u32 	%r286, [%rd6+224];
	xor.b32  	%r337, %r337, %r286;
	ld.global.u32 	%r287, [%rd6+228];
	xor.b32  	%r336, %r336, %r287;
	ld.global.u32 	%r288, [%rd6+232];
	xor.b32  	%r335, %r335, %r288;
	ld.global.u32 	%r289, [%rd6+236];
	xor.b32  	%r334, %r334, %r289;
$L__BB0_31:
	and.b32  	%r291, %r204, 4096;
	setp.eq.s32 	%p17, %r291, 0;
	@%p17 bra 	$L__BB0_33;
	ld.global.u32 	%r292, [%rd6+240];
	xor.b32  	%r338, %r338, %r292;
	ld.global.u32 	%r293, [%rd6+244];
	xor.b32  	%r337, %r337, %r293;
	ld.global.u32 	%r294, [%rd6+248];
	xor.b32  	%r336, %r336, %r294;
	ld.global.u32 	%r295, [%rd6+252];
	xor.b32  	%r335, %r335, %r295;
	ld.global.u32 	%r296, [%rd6+256];
	xor.b32  	%r334, %r334, %r296;
$L__BB0_33:
	and.b32  	%r298, %r204, 8192;
	setp.eq.s32 	%p18, %r298, 0;
	@%p18 bra 	$L__BB0_35;
	ld.global.u32 	%r299, [%rd6+260];
	xor.b32  	%r338, %r338, %r299;
	ld.global.u32 	%r300, [%rd6+264];
	xor.b32  	%r337, %r337, %r300;
	ld.global.u32 	%r301, [%rd6+268];
	xor.b32  	%r336, %r336, %r301;
	ld.global.u32 	%r302, [%rd6+272];
	xor.b32  	%r335, %r335, %r302;
	ld.global.u32 	%r303, [%rd6+276];
	xor.b32  	%r334, %r334, %r303;
$L__BB0_35:
	and.b32  	%r305, %r204, 16384;
	setp.eq.s32 	%p19, %r305, 0;
	@%p19 bra 	$L__BB0_37;
	ld.global.u32 	%r306, [%rd6+280];
	xor.b32  	%r338, %r338, %r306;
	ld.global.u32 	%r307, [%rd6+284];
	xor.b32  	%r337, %r337, %r307;
	ld.global.u32 	%r308, [%rd6+288];
	xor.b32  	%r336, %r336, %r308;
	ld.global.u32 	%r309, [%rd6+292];
	xor.b32  	%r335, %r335, %r309;
	ld.global.u32 	%r310, [%rd6+296];
	xor.b32  	%r334, %r334, %r310;
$L__BB0_37:
	and.b32  	%r312, %r204, 32768;
	setp.eq.s32 	%p20, %r312, 0;
	@%p20 bra 	$L__BB0_39;
	ld.global.u32 	%r313, [%rd6+300];
	xor.b32  	%r338, %r338, %r313;
	ld.global.u32 	%r314, [%rd6+304];
	xor.b32  	%r337, %r337, %r314;
	ld.global.u32 	%r315, [%rd6+308];
	xor.b32  	%r336, %r336, %r315;
	ld.global.u32 	%r316, [%rd6+312];
	xor.b32  	%r335, %r335, %r316;
	ld.global.u32 	%r317, [%rd6+316];
	xor.b32  	%r334, %r334, %r317;
$L__BB0_39:
	add.s32 	%r333, %r333, 16;
	setp.ne.s32 	%p21, %r333, 32;
	@%p21 bra 	$L__BB0_7;
	mad.lo.s32 	%r318, %r327, -31, %r12;
	add.s32 	%r327, %r318, 1;
	setp.ne.s32 	%p22, %r327, 5;
	@%p22 bra 	$L__BB0_6;
	st.global.u32 	[%rd2+4], %r338;
	st.global.u32 	[%rd2+8], %r337;
	st.global.u32 	[%rd2+12], %r336;
	st.global.u32 	[%rd2+16], %r335;
	st.global.u32 	[%rd2+20], %r334;
	add.s32 	%r321, %r321, 1;
	setp.lt.u32 	%p23, %r321, %r3;
	@%p23 bra 	$L__BB0_5;
$L__BB0_42:
	shr.u64 	%rd7, %rd18, 2;
	add.s32 	%r320, %r320, 1;
	setp.gt.u64 	%p24, %rd18, 3;
	mov.u64 	%rd18, %rd7;
	@%p24 bra 	$L__BB0_3;
$L__BB0_43:
	mov.b32 	%r319, 0;
	st.global.v2.u32 	[%rd2+24], {%r319, %r319};
	st.global.u32 	[%rd2+32], %r319;
	mov.b64 	%rd17, 0;
	st.global.u64 	[%rd2+40], %rd17;
$L__BB0_44:
	ret;

}
	// .globl	_Z20computeFitnessKernelPKiPKdPdii
.visible .entry _Z20computeFitnessKernelPKiPKdPdii(
	.param .u64 .ptr .align 1 _Z20computeFitnessKernelPKiPKdPdii_param_0,
	.param .u64 .ptr .align 1 _Z20computeFitnessKernelPKiPKdPdii_param_1,
	.param .u64 .ptr .align 1 _Z20computeFitnessKernelPKiPKdPdii_param_2,
	.param .u32 _Z20computeFitnessKernelPKiPKdPdii_param_3,
	.param .u32 _Z20computeFitnessKernelPKiPKdPdii_param_4
)
{
	.reg .pred 	%p<11>;
	.reg .b32 	%r<71>;
	.reg .b64 	%rd<54>;
	.reg .b64 	%fd<56>;

	ld.param.u64 	%rd5, [_Z20computeFitnessKernelPKiPKdPdii_param_0];
	ld.param.u64 	%rd6, [_Z20computeFitnessKernelPKiPKdPdii_param_1];
	ld.param.u64 	%rd4, [_Z20computeFitnessKernelPKiPKdPdii_param_2];
	ld.param.u32 	%r18, [_Z20computeFitnessKernelPKiPKdPdii_param_3];
	ld.param.u32 	%r17, [_Z20computeFitnessKernelPKiPKdPdii_param_4];
	cvta.to.global.u64 	%rd1, %rd6;
	cvta.to.global.u64 	%rd2, %rd5;
	mov.u32 	%r19, %ntid.x;
	mov.u32 	%r20, %ctaid.x;
	mov.u32 	%r21, %tid.x;
	mad.lo.s32 	%r1, %r19, %r20, %r21;
	setp.ge.s32 	%p1, %r1, %r18;
	@%p1 bra 	$L__BB1_14;
	mul.lo.s32 	%r2, %r17, %r1;
	add.s32 	%r3, %r17, -1;
	setp.lt.s32 	%p2, %r17, 2;
	mov.f64 	%fd55, 0d0000000000000000;
	@%p2 bra 	$L__BB1_13;
	add.s32 	%r23, %r17, -2;
	and.b32  	%r4, %r3, 7;
	setp.lt.u32 	%p3, %r23, 7;
	mov.f64 	%fd55, 0d0000000000000000;
	mov.b32 	%r69, 0;
	@%p3 bra 	$L__BB1_5;
	and.b32  	%r69, %r3, -8;
	neg.s32 	%r67, %r69;
	add.s64 	%rd3, %rd2, 16;
	mov.f64 	%fd55, 0d0000000000000000;
	mov.u32 	%r66, %r2;
$L__BB1_4:
	.pragma "nounroll";
	mul.wide.s32 	%rd7, %r66, 4;
	add.s64 	%rd8, %rd3, %rd7;
	ld.global.u32 	%r24, [%rd8+-16];
	ld.global.u32 	%r25, [%rd8+-12];
	mad.lo.s32 	%r26, %r24, %r17, %r25;
	mul.wide.s32 	%rd9, %r26, 8;
	add.s64 	%rd10, %rd1, %rd9;
	ld.global.f64 	%fd17, [%rd10];
	add.f64 	%fd18, %fd55, %fd17;
	ld.global.u32 	%r27, [%rd8+-8];
	mad.lo.s32 	%r28, %r25, %r17, %r27;
	mul.wide.s32 	%rd11, %r28, 8;
	add.s64 	%rd12, %rd1, %rd11;
	ld.global.f64 	%fd19, [%rd12];
	add.f64 	%fd20, %fd18, %fd19;
	ld.global.u32 	%r29, [%rd8+-4];
	mad.lo.s32 	%r30, %r27, %r17, %r29;
	mul.wide.s32 	%rd13, %r30, 8;
	add.s64 	%rd14, %rd1, %rd13;
	ld.global.f64 	%fd21, [%rd14];
	add.f64 	%fd22, %fd20, %fd21;
	ld.global.u32 	%r31, [%rd8];
	mad.lo.s32 	%r32, %r29, %r17, %r31;
	mul.wide.s32 	%rd15, %r32, 8;
	add.s64 	%rd16, %rd1, %rd15;
	ld.global.f64 	%fd23, [%rd16];
	add.f64 	%fd24, %fd22, %fd23;
	ld.global.u32 	%r33, [%rd8+4];
	mad.lo.s32 	%r34, %r31, %r17, %r33;
	mul.wide.s32 	%rd17, %r34, 8;
	add.s64 	%rd18, %rd1, %rd17;
	ld.global.f64 	%fd25, [%rd18];
	add.f64 	%fd26, %fd24, %fd25;
	ld.global.u32 	%r35, [%rd8+8];
	mad.lo.s32 	%r36, %r33, %r17, %r35;
	mul.wide.s32 	%rd19, %r36, 8;
	add.s64 	%rd20, %rd1, %rd19;
	ld.global.f64 	%fd27, [%rd20];
	add.f64 	%fd28, %fd26, %fd27;
	ld.global.u32 	%r37, [%rd8+12];
	mad.lo.s32 	%r38, %r35, %r17, %r37;
	mul.wide.s32 	%rd21, %r38, 8;
	add.s64 	%rd22, %rd1, %rd21;
	ld.global.f64 	%fd29, [%rd22];
	add.f64 	%fd30, %fd28, %fd29;
	ld.global.u32 	%r39, [%rd8+16];
	mad.lo.s32 	%r40, %r37, %r17, %r39;
	mul.wide.s32 	%rd23, %r40, 8;
	add.s64 	%rd24, %rd1, %rd23;
	ld.global.f64 	%fd31, [%rd24];
	add.f64 	%fd55, %fd30, %fd31;
	add.s32 	%r67, %r67, 8;
	add.s32 	%r66, %r66, 8;
	setp.ne.s32 	%p4, %r67, 0;
	@%p4 bra 	$L__BB1_4;
$L__BB1_5:
	setp.eq.s32 	%p5, %r4, 0;
	@%p5 bra 	$L__BB1_13;
	and.b32  	%r12, %r3, 3;
	setp.lt.u32 	%p6, %r4, 4;
	@%p6 bra 	$L__BB1_8;
	add.s32 	%r41, %r69, %r2;
	mul.wide.s32 	%rd25, %r41, 4;
	add.s64 	%rd26, %rd2, %rd25;
	ld.global.u32 	%r42, [%rd26];
	ld.global.u32 	%r43, [%rd26+4];
	mad.lo.s32 	%r44, %r42, %r17, %r43;
	mul.wide.s32 	%rd27, %r44, 8;
	add.s64 	%rd28, %rd1, %rd27;
	ld.global.f64 	%fd33, [%rd28];
	add.f64 	%fd34, %fd55, %fd33;
	ld.global.u32 	%r45, [%rd26+8];
	mad.lo.s32 	%r46, %r43, %r17, %r45;
	mul.wide.s32 	%rd29, %r46, 8;
	add.s64 	%rd30, %rd1, %rd29;
	ld.global.f64 	%fd35, [%rd30];
	add.f64 	%fd36, %fd34, %fd35;
	ld.global.u32 	%r47, [%rd26+12];
	mad.lo.s32 	%r48, %r45, %r17, %r47;
	mul.wide.s32 	%rd31, %r48, 8;
	add.s64 	%rd32, %rd1, %rd31;
	ld.global.f64 	%fd37, [%rd32];
	add.f64 	%fd38, %fd36, %fd37;
	ld.global.u32 	%r49, [%rd26+16];
	mad.lo.s32 	%r50, %r47, %r17, %r49;
	mul.wide.s32 	%rd33, %r50, 8;
	add.s64 	%rd34, %rd1, %rd33;
	ld.global.f64 	%fd39, [%rd34];
	add.f64 	%fd55, %fd38, %fd39;
	add.s32 	%r69, %r69, 4;
$L__BB1_8:
	setp.eq.s32 	%p7, %r12, 0;
	@%p7 bra 	$L__BB1_13;
	setp.eq.s32 	%p8, %r12, 1;
	@%p8 bra 	$L__BB1_11;
	add.s32 	%r51, %r69, %r2;
	mul.wide.s32 	%rd35, %r51, 4;
	add.s64 	%rd36, %rd2, %rd35;
	ld.global.u32 	%r52, [%rd36];
	ld.global.u32 	%r53, [%rd36+4];
	mad.lo.s32 	%r54, %r52, %r17, %r53;
	mul.wide.s32 	%rd37, %r54, 8;
	add.s64 	%rd38, %rd1, %rd37;
	ld.global.f64 	%fd41, [%rd38];
	add.f64 	%fd42, %fd55, %fd41;
	ld.global.u32 	%r55, [%rd36+8];
	mad.lo.s32 	%r56, %r53, %r17, %r55;
	mul.wide.s32 	%rd39, %r56, 8;
	add.s64 	%rd40, %rd1, %rd39;
	ld.global.f64 	%fd43, [%rd40];
	add.f64 	%fd55, %fd42, %fd43;
	add.s32 	%r69, %r69, 2;
$L__BB1_11:
	and.b32  	%r57, %r3, 1;
	setp.eq.b32 	%p9, %r57, 1;
	not.pred 	%p10, %p9;
	@%p10 bra 	$L__BB1_13;
	add.s32 	%r58, %r69, %r2;
	mul.wide.s32 	%rd41, %r58, 4;
	add.s64 	%rd42, %rd2, %rd41;
	ld.global.u32 	%r59, [%rd42];
	ld.global.u32 	%r60, [%rd42+4];
	mad.lo.s32 	%r61, %r59, %r17, %r60;
	mul.wide.s32 	%rd43, %r61, 8;
	add.s64 	%rd44, %rd1, %rd43;
	ld.global.f64 	%fd44, [%rd44];
	add.f64 	%fd55, %fd55, %fd44;
$L__BB1_13:
	add.s32 	%r62, %r3, %r2;
	mul.wide.s32 	%rd45, %r62, 4;
	add.s64 	%rd46, %rd2, %rd45;
	ld.global.u32 	%r63, [%rd46];
	mul.wide.s32 	%rd47, %r2, 4;
	add.s64 	%rd48, %rd2, %rd47;
	ld.global.u32 	%r64, [%rd48];
	mad.lo.s32 	%r65, %r63, %r17, %r64;
	mul.wide.s32 	%rd49, %r65, 8;
	add.s64 	%rd50, %rd1, %rd49;
	ld.global.f64 	%fd45, [%rd50];
	add.f64 	%fd46, %fd55, %fd45;
	rcp.rn.f64 	%fd47, %fd46;
	cvta.to.global.u64 	%rd51, %rd4;
	mul.wide.s32 	%rd52, %r1, 8;
	add.s64 	%rd53, %rd51, %rd52;
	st.global.f64 	[%rd53], %fd47;
$L__BB1_14:
	ret;

}
	// .globl	_Z25tournamentSelectionKernelPKdPiiiP17curandStateXORWOW
.visible .entry _Z25tournamentSelectionKernelPKdPiiiP17curandStateXORWOW(
	.param .u64 .ptr .align 1 _Z25tournamentSelectionKernelPKdPiiiP17curandStateXORWOW_param_0,
	.param .u64 .ptr .align 1 _Z25tournamentSelectionKernelPKdPiiiP17curandStateXORWOW_param_1,
	.param .u32 _Z25tournamentSelectionKernelPKdPiiiP17curandStateXORWOW_param_2,
	.param .u32 _Z25tournamentSelectionKernelPKdPiiiP17curandStateXORWOW_param_3,
	.param .u64 .ptr .align 1 _Z25tournamentSelectionKernelPKdPiiiP17curandStateXORWOW_param_4
)
{
	.reg .pred 	%p<26>;
	.reg .b32 	%r<295>;
	.reg .b32 	%f<2>;
	.reg .b64 	%rd<42>;
	.reg .b64 	%fd<41>;

	ld.param.u64 	%rd5, [_Z25tournamentSelectionKernelPKdPiiiP17curandStateXORWOW_param_0];
	ld.param.u32 	%r86, [_Z25tournamentSelectionKernelPKdPiiiP17curandStateXORWOW_param_2];
	ld.param.u32 	%r87, [_Z25tournamentSelectionKernelPKdPiiiP17curandStateXORWOW_param_3];
	ld.param.u64 	%rd4, [_Z25tournamentSelectionKernelPKdPiiiP17curandStateXORWOW_param_4];
	cvta.to.global.u64 	%rd1, %rd5;
	mov.u32 	%r88, %ntid.x;
	mov.u32 	%r89, %ctaid.x;
	mov.u32 	%r90, %tid.x;
	mad.lo.s32 	%r1, %r88, %r89, %r90;
	setp.ge.s32 	%p1, %r1, %r86;
	@%p1 bra 	$L__BB2_15;
	cvta.to.global.u64 	%rd6, %rd4;
	mul.wide.s32 	%rd7, %r1, 48;
	add.s64 	%rd2, %rd6, %rd7;
	ld.global.v2.u32 	{%r293, %r292}, [%rd2];
	ld.global.v2.u32 	{%r291, %r290}, [%rd2+8];
	ld.global.v2.u32 	{%r289, %r288}, [%rd2+16];
	ld.global.v2.u32 	{%r8, %r9}, [%rd2+24];
	ld.global.f32 	%f1, [%rd2+32];
	ld.global.f64 	%fd1, [%rd2+40];
	setp.lt.s32 	%p2, %r87, 1;
	mov.b32 	%r294, -1;
	@%p2 bra 	$L__BB2_14;
	and.b32  	%r10, %r87, 7;
	setp.lt.u32 	%p3, %r87, 8;
	mov.f64 	%fd39, 0dBFF0000000000000;
	mov.b32 	%r294, -1;
	mov.u32 	%r272, %r293;
	mov.u32 	%r265, %r288;
	@%p3 bra 	$L__BB2_6;
	add.s32 	%r246, %r293, 1449748;
	and.b32  	%r95, %r87, 2147483640;
	neg.s32 	%r245, %r95;
	mov.f64 	%fd39, 0dBFF0000000000000;
	mov.b32 	%r294, -1;
$L__BB2_4:
	.pragma "nounroll";
	shr.u32 	%r96, %r292, 2;
	xor.b32  	%r97, %r96, %r292;
	shl.b32 	%r98, %r288, 4;
	shl.b32 	%r99, %r97, 1;
	xor.b32  	%r100, %r98, %r99;
	xor.b32  	%r101, %r100, %r288;
	xor.b32  	%r102, %r101, %r97;
	add.s32 	%r103, %r246, %r102;
	add.s32 	%r104, %r103, -1087311;
	rem.u32 	%r105, %r104, %r86;
	mul.wide.s32 	%rd8, %r105, 8;
	add.s64 	%rd9, %rd1, %rd8;
	ld.global.f64 	%fd11, [%rd9];
	setp.gt.f64 	%p4, %fd11, %fd39;
	selp.f64 	%fd12, %fd11, %fd39, %p4;
	selp.b32 	%r106, %r105, %r294, %p4;
	shr.u32 	%r107, %r291, 2;
	xor.b32  	%r108, %r107, %r291;
	shl.b32 	%r109, %r102, 4;
	shl.b32 	%r110, %r108, 1;
	xor.b32  	%r111, %r109, %r110;
	xor.b32  	%r112, %r111, %r102;
	xor.b32  	%r113, %r112, %r108;
	add.s32 	%r114, %r246, %r113;
	add.s32 	%r115, %r114, -724874;
	rem.u32 	%r116, %r115, %r86;
	mul.wide.s32 	%rd10, %r116, 8;
	add.s64 	%rd11, %rd1, %rd10;
	ld.global.f64 	%fd13, [%rd11];
	setp.gt.f64 	%p5, %fd13, %fd12;
	selp.f64 	%fd14, %fd13, %fd12, %p5;
	selp.b32 	%r117, %r116, %r106, %p5;
	shr.u32 	%r118, %r290, 2;
	xor.b32  	%r119, %r118, %r290;
	shl.b32 	%r120, %r113, 4;
	shl.b32 	%r121, %r119, 1;
	xor.b32  	%r122, %r120, %r121;
	xor.b32  	%r123, %r122, %r113;
	xor.b32  	%r124, %r123, %r119;
	add.s32 	%r125, %r246, %r124;
	add.s32 	%r126, %r125, -362437;
	rem.u32 	%r127, %r126, %r86;
	mul.wide.s32 	%rd12, %r127, 8;
	add.s64 	%rd13, %rd1, %rd12;
	ld.global.f64 	%fd15, [%rd13];
	setp.gt.f64 	%p6, %fd15, %fd14;
	selp.f64 	%fd16, %fd15, %fd14, %p6;
	selp.b32 	%r128, %r127, %r117, %p6;
	shr.u32 	%r129, %r289, 2;
	xor.b32  	%r130, %r129, %r289;
	shl.b32 	%r131, %r124, 4;
	shl.b32 	%r132, %r130, 1;
	xor.b32  	%r133, %r131, %r132;
	xor.b32  	%r134, %r133, %r124;
	xor.b32  	%r292, %r134, %r130;
	shr.u32 	%r135, %r288, 2;
	xor.b32  	%r136, %r135, %r288;
	shl.b32 	%r137, %r292, 4;
	shl.b32 	%r138, %r136, 1;
	xor.b32  	%r139, %r137, %r138;
	xor.b32  	%r140, %r139, %r292;
	xor.b32  	%r291, %r140, %r136;
	shr.u32 	%r141, %r102, 2;
	xor.b32  	%r142, %r141, %r102;
	shl.b32 	%r143, %r291, 4;
	shl.b32 	%r144, %r142, 1;
	xor.b32  	%r145, %r143, %r144;
	xor.b32  	%r146, %r145, %r291;
	xor.b32  	%r290, %r146, %r142;
	shr.u32 	%r147, %r113, 2;
	xor.b32  	%r148, %r147, %r113;
	shl.b32 	%r149, %r290, 4;
	shl.b32 	%r150, %r148, 1;
	xor.b32  	%r151, %r149, %r150;
	xor.b32  	%r152, %r151, %r290;
	xor.b32  	%r289, %r152, %r148;
	shr.u32 	%r153, %r124, 2;
	xor.b32  	%r154, %r153, %r124;
	shl.b32 	%r155, %r289, 4;
	shl.b32 	%r156, %r154, 1;
	xor.b32  	%r157, %r155, %r156;
	xor.b32  	%r158, %r157, %r289;
	xor.b32  	%r288, %r158, %r154;
	add.s32 	%r159, %r246, %r288;
	add.s32 	%r160, %r292, %r246;
	rem.u32 	%r161, %r160, %r86;
	mul.wide.s32 	%rd14, %r161, 8;
	add.s64 	%rd15, %rd1, %rd14;
	ld.global.f64 	%fd17, [%rd15];
	setp.gt.f64 	%p7, %fd17, %fd16;
	selp.f64 	%fd18, %fd17, %fd16, %p7;
	selp.b32 	%r162, %r161, %r128, %p7;
	add.s32 	%r163, %r246, %r291;
	add.s32 	%r164, %r163, 362437;
	rem.u32 	%r165, %r164, %r86;
	mul.wide.s32 	%rd16, %r165, 8;
	add.s64 	%rd17, %rd1, %rd16;
	ld.global.f64 	%fd19, [%rd17];
	setp.gt.f64 	%p8, %fd19, %fd18;
	selp.f64 	%fd20, %fd19, %fd18, %p8;
	selp.b32 	%r166, %r165, %r162, %p8;
	add.s32 	%r167, %r246, %r290;
	add.s32 	%r168, %r167, 724874;
	rem.u32 	%r169, %r168, %r86;
	mul.wide.s32 	%rd18, %r169, 8;
	add.s64 	%rd19, %rd1, %rd18;
	ld.global.f64 	%fd21, [%rd19];
	setp.gt.f64 	%p9, %fd21, %fd20;
	selp.f64 	%fd22, %fd21, %fd20, %p9;
	selp.b32 	%r170, %r169, %r166, %p9;
	add.s32 	%r171, %r246, %r289;
	add.s32 	%r172, %r171, 1087311;
	rem.u32 	%r173, %r172, %r86;
	mul.wide.s32 	%rd20, %r173, 8;
	add.s64 	%rd21, %rd1, %rd20;
	ld.global.f64 	%fd23, [%rd21];
	setp.gt.f64 	%p10, %fd23, %fd22;
	selp.f64 	%fd24, %fd23, %fd22, %p10;
	selp.b32 	%r174, %r173, %r170, %p10;
	add.s32 	%r175, %r159, 1449748;
	rem.u32 	%r176, %r175, %r86;
	mul.wide.s32 	%rd22, %r176, 8;
	add.s64 	%rd23, %rd1, %rd22;
	ld.global.f64 	%fd25, [%rd23];
	setp.gt.f64 	%p11, %fd25, %fd24;
	selp.f64 	%fd39, %fd25, %fd24, %p11;
	selp.b32 	%r294, %r176, %r174, %p11;
	add.s32 	%r246, %r246, 2899496;
	add.s32 	%r245, %r245, 8;
	setp.ne.s32 	%p12, %r245, 0;
	@%p12 bra 	$L__BB2_4;
	add.s32 	%r272, %r246, -1449748;
	mov.u32 	%r265, %r288;
$L__BB2_6:
	mad.lo.s32 	%r293, %r87, 362437, %r293;
	setp.eq.s32 	%p13, %r10, 0;
	@%p13 bra 	$L__BB2_14;
	and.b32  	%r44, %r87, 3;
	setp.lt.u32 	%p14, %r10, 4;
	mov.u32 	%r283, %r292;
	mov.u32 	%r275, %r290;
	mov.u32 	%r276, %r289;
	mov.u32 	%r277, %r265;
	@%p14 bra 	$L__BB2_9;
	shr.u32 	%r178, %r292, 2;
	xor.b32  	%r179, %r178, %r292;
	shl.b32 	%r180, %r265, 4;
	shl.b32 	%r181, %r179, 1;
	xor.b32  	%r182, %r180, %r181;
	xor.b32  	%r183, %r182, %r265;
	xor.b32  	%r45, %r183, %r179;
	add.s32 	%r184, %r272, %r45;
	add.s32 	%r185, %r184, 362437;
	rem.u32 	%r186, %r185, %r86;
	mul.wide.s32 	%rd24, %r186, 8;
	add.s64 	%rd25, %rd1, %rd24;
	ld.global.f64 	%fd26, [%rd25];
	setp.gt.f64 	%p15, %fd26, %fd39;
	selp.f64 	%fd27, %fd26, %fd39, %p15;
	selp.b32 	%r187, %r186, %r294, %p15;
	shr.u32 	%r188, %r291, 2;
	xor.b32  	%r189, %r188, %r291;
	shl.b32 	%r190, %r45, 4;
	shl.b32 	%r191, %r189, 1;
	xor.b32  	%r192, %r190, %r191;
	xor.b32  	%r193, %r192, %r45;
	xor.b32  	%r275, %r193, %r189;
	add.s32 	%r194, %r272, %r275;
	add.s32 	%r195, %r194, 724874;
	rem.u32 	%r196, %r195, %r86;
	mul.wide.s32 	%rd26, %r196, 8;
	add.s64 	%rd27, %rd1, %rd26;
	ld.global.f64 	%fd28, [%rd27];
	setp.gt.f64 	%p16, %fd28, %fd27;
	selp.f64 	%fd29, %fd28, %fd27, %p16;
	selp.b32 	%r197, %r196, %r187, %p16;
	shr.u32 	%r198, %r290, 2;
	xor.b32  	%r199, %r198, %r290;
	shl.b32 	%r200, %r275, 4;
	shl.b32 	%r201, %r199, 1;
	xor.b32  	%r202, %r200, %r201;
	xor.b32  	%r203, %r202, %r275;
	xor.b32  	%r276, %r203, %r199;
	add.s32 	%r204, %r272, %r276;
	add.s32 	%r205, %r204, 1087311;
	rem.u32 	%r206, %r205, %r86;
	mul.wide.s32 	%rd28, %r206, 8;
	add.s64 	%rd29, %rd1, %rd28;
	ld.global.f64 	%fd30, [%rd29];
	setp.gt.f64 	%p17, %fd30, %fd29;
	selp.f64 	%fd31, %fd30, %fd29, %p17;
	selp.b32 	%r207, %r206, %r197, %p17;
	shr.u32 	%r208, %r289, 2;
	xor.b32  	%r209, %r208, %r289;
	shl.b32 	%r210, %r276, 4;
	shl.b32 	%r211, %r209, 1;
	xor.b32  	%r212, %r210, %r211;
	xor.b32  	%r213, %r212, %r276;
	xor.b32  	%r288, %r213, %r209;
	add.s32 	%r272, %r272, 1449748;
	add.s32 	%r214, %r288, %r272;
	rem.u32 	%r215, %r214, %r86;
	mul.wide.s32 	%rd30, %r215, 8;
	add.s64 	%rd31, %rd1, %rd30;
	ld.global.f64 	%fd32, [%rd31];
	setp.gt.f64 	%p18, %fd32, %fd31;
	selp.f64 	%fd39, %fd32, %fd31, %p18;
	selp.b32 	%r294, %r215, %r207, %p18;
	mov.u32 	%r291, %r45;
	mov.u32 	%r290, %r275;
	mov.u32 	%r289, %r276;
	mov.u32 	%r283, %r265;
	mov.u32 	%r277, %r288;
$L__BB2_9:
	setp.eq.s32 	%p19, %r44, 0;
	mov.u32 	%r292, %r265;
	@%p19 bra 	$L__BB2_14;
	setp.eq.s32 	%p20, %r44, 1;
	mov.u32 	%r284, %r291;
	mov.u32 	%r285, %r275;
	mov.u32 	%r286, %r276;
	mov.u32 	%r287, %r277;
	@%p20 bra 	$L__BB2_12;
	shr.u32 	%r217, %r283, 2;
	xor.b32  	%r218, %r217, %r283;
	shl.b32 	%r219, %r277, 4;
	shl.b32 	%r220, %r218, 1;
	xor.b32  	%r221, %r219, %r220;
	xor.b32  	%r222, %r221, %r277;
	xor.b32  	%r289, %r222, %r218;
	add.s32 	%r223, %r272, %r289;
	add.s32 	%r224, %r223, 362437;
	rem.u32 	%r225, %r224, %r86;
	mul.wide.s32 	%rd32, %r225, 8;
	add.s64 	%rd33, %rd1, %rd32;
	ld.global.f64 	%fd33, [%rd33];
	setp.gt.f64 	%p21, %fd33, %fd39;
	selp.f64 	%fd34, %fd33, %fd39, %p21;
	selp.b32 	%r226, %r225, %r294, %p21;
	shr.u32 	%r227, %r291, 2;
	xor.b32  	%r228, %r227, %r291;
	shl.b32 	%r229, %r289, 4;
	shl.b32 	%r230, %r228, 1;
	xor.b32  	%r231, %r229, %r230;
	xor.b32  	%r232, %r231, %r289;
	xor.b32  	%r288, %r232, %r228;
	add.s32 	%r272, %r272, 724874;
	add.s32 	%r233, %r288, %r272;
	rem.u32 	%r234, %r233, %r86;
	mul.wide.s32 	%rd34, %r234, 8;
	add.s64 	%rd35, %rd1, %rd34;
	ld.global.f64 	%fd35, [%rd35];
	setp.gt.f64 	%p22, %fd35, %fd34;
	selp.f64 	%fd39, %fd35, %fd34, %p22;
	selp.b32 	%r294, %r234, %r226, %p22;
	mov.u32 	%r283, %r275;
	mov.u32 	%r284, %r276;
	mov.u32 	%r285, %r277;
	mov.u32 	%r286, %r289;
	mov.u32 	%r287, %r288;
$L__BB2_12:
	and.b32  	%r235, %r87, 1;
	setp.eq.b32 	%p23, %r235, 1;
	not.pred 	%p24, %p23;
	mov.u32 	%r290, %r277;
	mov.u32 	%r291, %r276;
	mov.u32 	%r292, %r275;
	@%p24 bra 	$L__BB2_14;
	shr.u32 	%r236, %r283, 2;
	xor.b32  	%r237, %r236, %r283;
	shl.b32 	%r238, %r287, 4;
	shl.b32 	%r239, %r237, 1;
	xor.b32  	%r240, %r238, %r239;
	xor.b32  	%r241, %r240, %r287;
	xor.b32  	%r288, %r241, %r237;
	add.s32 	%r242, %r272, %r288;
	add.s32 	%r243, %r242, 362437;
	rem.u32 	%r244, %r243, %r86;
	mul.wide.s32 	%rd36, %r244, 8;
	add.s64 	%rd37, %rd1, %rd36;
	ld.global.f64 	%fd36, [%rd37];
	setp.gt.f64 	%p25, %fd36, %fd39;
	selp.b32 	%r294, %r244, %r294, %p25;
	mov.u32 	%r289, %r287;
	mov.u32 	%r290, %r286;
	mov.u32 	%r291, %r285;
	mov.u32 	%r292, %r284;
$L__BB2_14:
	ld.param.u64 	%rd41, [_Z25tournamentSelectionKernelPKdPiiiP17curandStateXORWOW_param_1];
	cvta.to.global.u64 	%rd38, %rd41;
	mul.wide.s32 	%rd39, %r1, 4;
	add.s64 	%rd40, %rd38, %rd39;
	st.global.u32 	[%rd40], %r294;
	st.global.v2.u32 	[%rd2], {%r293, %r292};
	st.global.v2.u32 	[%rd2+8], {%r291, %r290};
	st.global.v2.u32 	[%rd2+16], {%r289, %r288};
	st.global.v2.u32 	[%rd2+24], {%r8, %r9};
	st.global.f32 	[%rd2+32], %f1;
	st.global.f64 	[%rd2+40], %fd1;
$L__BB2_15:
	ret;

}
	// .globl	_Z15crossoverKernelPKiS0_PiP17curandStateXORWOWii
.visible .entry _Z15crossoverKernelPKiS0_PiP17curandStateXORWOWii(
	.param .u64 .ptr .align 1 _Z15crossoverKernelPKiS0_PiP17curandStateXORWOWii_param_0,
	.param .u64 .ptr .align 1 _Z15crossoverKernelPKiS0_PiP17curandStateXORWOWii_param_1,
	.param .u64 .ptr .align 1 _Z15crossoverKernelPKiS0_PiP17curandStateXORWOWii_param_2,
	.param .u64 .ptr .align 1 _Z15crossoverKernelPKiS0_PiP17curandStateXORWOWii_param_3,
	.param .u32 _Z15crossoverKernelPKiS0_PiP17curandStateXORWOWii_param_4,
	.param .u32 _Z15crossoverKernelPKiS0_PiP17curandStateXORWOWii_param_5
)
{
	.reg .pred 	%p<18>;
	.reg .b32 	%r<122>;
	.reg .b32 	%f<2>;
	.reg .b64 	%rd<59>;
	.reg .b64 	%fd<2>;

	ld.param.u32 	%r49, [_Z15crossoverKernelPKiS0_PiP17curandStateXORWOWii_param_4];
	ld.param.u32 	%r48, [_Z15crossoverKernelPKiS0_PiP17curandStateXORWOWii_param_5];
	mov.u32 	%r50, %ntid.x;
	mov.u32 	%r51, %ctaid.x;
	mov.u32 	%r52, %tid.x;
	mad.lo.s32 	%r1, %r50, %r51, %r52;
	setp.ge.s32 	%p1, %r1, %r49;
	@%p1 bra 	$L__BB3_26;
	ld.param.u64 	%rd58, [_Z15crossoverKernelPKiS0_PiP17curandStateXORWOWii_param_3];
	ld.param.u64 	%rd57, [_Z15crossoverKernelPKiS0_PiP17curandStateXORWOWii_param_2];
	ld.param.u64 	%rd56, [_Z15crossoverKernelPKiS0_PiP17curandStateXORWOWii_param_1];
	ld.param.u64 	%rd52, [_Z15crossoverKernelPKiS0_PiP17curandStateXORWOWii_param_0];
	cvta.to.global.u64 	%rd9, %rd58;
	cvta.to.global.u64 	%rd10, %rd56;
	cvta.to.global.u64 	%rd11, %rd52;
	cvta.to.global.u64 	%rd12, %rd57;
	shl.b32 	%r53, %r1, 1;
	mul.wide.s32 	%rd13, %r53, 4;
	add.s64 	%rd14, %rd10, %rd13;
	ld.global.u32 	%r54, [%rd14];
	ld.global.u32 	%r2, [%rd14+4];
	mul.lo.s32 	%r55, %r54, %r48;
	mul.wide.s32 	%rd15, %r55, 4;
	add.s64 	%rd1, %rd11, %rd15;
	mul.lo.s32 	%r56, %r48, %r53;
	mul.wide.s32 	%rd16, %r56, 4;
	add.s64 	%rd2, %rd12, %rd16;
	mul.wide.s32 	%rd17, %r1, 48;
	add.s64 	%rd3, %rd9, %rd17;
	ld.global.v2.u32 	{%r57, %r58}, [%rd3];
	ld.global.v2.u32 	{%r3, %r4}, [%rd3+8];
	ld.global.v2.u32 	{%r5, %r6}, [%rd3+16];
	ld.global.v2.u32 	{%r7, %r8}, [%rd3+24];
	ld.global.f32 	%f1, [%rd3+32];
	ld.global.f64 	%fd1, [%rd3+40];
	shr.u32 	%r59, %r58, 2;
	xor.b32  	%r60, %r59, %r58;
	shl.b32 	%r61, %r6, 4;
	shl.b32 	%r62, %r60, 1;
	xor.b32  	%r63, %r61, %r62;
	xor.b32  	%r64, %r63, %r6;
	xor.b32  	%r9, %r64, %r60;
	add.s32 	%r65, %r57, %r9;
	add.s32 	%r66, %r65, 362437;
	rem.u32 	%r67, %r66, %r48;
	shr.u32 	%r69, %r3, 2;
	xor.b32  	%r70, %r69, %r3;
	shl.b32 	%r71, %r9, 4;
	shl.b32 	%r72, %r70, 1;
	xor.b32  	%r73, %r72, %r71;
	xor.b32  	%r74, %r73, %r70;
	xor.b32  	%r10, %r74, %r9;
	add.s32 	%r11, %r57, 724874;
	add.s32 	%r75, %r10, %r11;
	rem.u32 	%r76, %r75, %r48;
	min.s32 	%r12, %r67, %r76;
	max.s32 	%r13, %r67, %r76;
	min.s32 	%r78, %r67, %r76;
	sub.s32 	%r80, %r13, %r78;
	add.s32 	%r81, %r80, 1;
	and.b32  	%r14, %r81, 3;
	setp.eq.s32 	%p2, %r14, 0;
	mov.u32 	%r108, %r12;
	@%p2 bra 	$L__BB3_4;
	neg.s32 	%r106, %r14;
	mov.u32 	%r108, %r12;
$L__BB3_3:
	.pragma "nounroll";
	mul.wide.s32 	%rd18, %r108, 4;
	add.s64 	%rd19, %rd1, %rd18;
	ld.global.u32 	%r82, [%rd19];
	add.s64 	%rd20, %rd2, %rd18;
	st.global.u32 	[%rd20], %r82;
	add.s32 	%r108, %r108, 1;
	add.s32 	%r106, %r106, 1;
	setp.ne.s32 	%p3, %r106, 0;
	@%p3 bra 	$L__BB3_3;
$L__BB3_4:
	sub.s32 	%r83, %r13, %r12;
	setp.lt.u32 	%p4, %r83, 3;
	@%p4 bra 	$L__BB3_6;
$L__BB3_5:
	mul.wide.s32 	%rd21, %r108, 4;
	add.s64 	%rd22, %rd1, %rd21;
	ld.global.u32 	%r84, [%rd22];
	add.s64 	%rd23, %rd2, %rd21;
	st.global.u32 	[%rd23], %r84;
	ld.global.u32 	%r85, [%rd22+4];
	st.global.u32 	[%rd23+4], %r85;
	ld.global.u32 	%r86, [%rd22+8];
	st.global.u32 	[%rd23+8], %r86;
	ld.global.u32 	%r87, [%rd22+12];
	st.global.u32 	[%rd23+12], %r87;
	add.s32 	%r22, %r108, 4;
	add.s32 	%r88, %r108, 3;
	setp.lt.s32 	%p5, %r88, %r13;
	mov.u32 	%r108, %r22;
	@%p5 bra 	$L__BB3_5;
$L__BB3_6:
	add.s32 	%r89, %r13, 1;
	rem.s32 	%r119, %r89, %r48;
	setp.lt.s32 	%p6, %r48, 1;
	@%p6 bra 	$L__BB3_9;
	mov.b32 	%r113, 0;
	mul.lo.s32 	%r91, %r2, %r48;
	mul.wide.s32 	%rd25, %r91, 4;
	mov.u32 	%r114, %r119;
$L__BB3_8:
	ld.param.u64 	%rd53, [_Z15crossoverKernelPKiS0_PiP17curandStateXORWOWii_param_0];
	cvta.to.global.u64 	%rd24, %rd53;
	add.s64 	%rd26, %rd24, %rd25;
	mul.wide.u32 	%rd27, %r113, 4;
	add.s64 	%rd28, %rd26, %rd27;
	ld.global.u32 	%r32, [%rd28];
	mov.u32 	%r115, %r12;
	bra.uni 	$L__BB3_18;
$L__BB3_9:
	mul.wide.s32 	%rd33, %r48, 4;
	add.s64 	%rd4, %rd2, %rd33;
	setp.eq.s32 	%p10, %r14, 0;
	mov.u32 	%r112, %r12;
	@%p10 bra 	$L__BB3_12;
	neg.s32 	%r110, %r14;
	mul.lo.s32 	%r94, %r2, %r48;
	mul.wide.s32 	%rd35, %r94, 4;
	mov.u32 	%r112, %r12;
$L__BB3_11:
	.pragma "nounroll";
	ld.param.u64 	%rd54, [_Z15crossoverKernelPKiS0_PiP17curandStateXORWOWii_param_0];
	cvta.to.global.u64 	%rd34, %rd54;
	add.s64 	%rd36, %rd34, %rd35;
	mul.wide.s32 	%rd37, %r112, 4;
	add.s64 	%rd38, %rd36, %rd37;
	ld.global.u32 	%r95, [%rd38];
	add.s64 	%rd39, %rd4, %rd37;
	st.global.u32 	[%rd39], %r95;
	add.s32 	%r112, %r112, 1;
	add.s32 	%r110, %r110, 1;
	setp.ne.s32 	%p11, %r110, 0;
	@%p11 bra 	$L__BB3_11;
$L__BB3_12:
	sub.s32 	%r96, %r13, %r12;
	setp.lt.u32 	%p12, %r96, 3;
	@%p12 bra 	$L__BB3_14;
$L__BB3_13:
	ld.param.u64 	%rd55, [_Z15crossoverKernelPKiS0_PiP17curandStateXORWOWii_param_0];
	cvta.to.global.u64 	%rd40, %rd55;
	mul.lo.s32 	%r97, %r2, %r48;
	mul.wide.s32 	%rd41, %r97, 4;
	add.s64 	%rd42, %rd40, %rd41;
	mul.wide.s32 	%rd43, %r112, 4;
	add.s64 	%rd44, %rd42, %rd43;
	ld.global.u32 	%r98, [%rd44];
	add.s64 	%rd45, %rd4, %rd43;
	st.global.u32 	[%rd45], %r98;
	ld.global.u32 	%r99, [%rd44+4];
	st.global.u32 	[%rd45+4], %r99;
	ld.global.u32 	%r100, [%rd44+8];
	st.global.u32 	[%rd45+8], %r100;
	ld.global.u32 	%r101, [%rd44+12];
	st.global.u32 	[%rd45+12], %r101;
	add.s32 	%r39, %r112, 4;
	add.s32 	%r102, %r112, 3;
	setp.lt.s32 	%p13, %r102, %r13;
	mov.u32 	%r112, %r39;
	@%p13 bra 	$L__BB3_13;
$L__BB3_14:
	setp.lt.s32 	%p14, %r48, 1;
	@%p14 bra 	$L__BB3_25;
	mov.b32 	%r118, 0;
$L__BB3_16:
	mul.wide.u32 	%rd46, %r118, 4;
	add.s64 	%rd47, %rd1, %rd46;
	ld.global.u32 	%r42, [%rd47];
	mov.u32 	%r120, %r12;
	bra.uni 	$L__BB3_22;
$L__BB3_17:
	add.s32 	%r33, %r115, 1;
	setp.ge.s32 	%p8, %r115, %r13;
	mov.u32 	%r115, %r33;
	@%p8 bra 	$L__BB3_19;
$L__BB3_18:
	mul.wide.u32 	%rd29, %r115, 4;
	add.s64 	%rd30, %rd2, %rd29;
	ld.global.u32 	%r92, [%rd30];
	setp.eq.s32 	%p7, %r92, %r32;
	@%p7 bra 	$L__BB3_20;
	bra.uni 	$L__BB3_17;
$L__BB3_19:
	mul.wide.s32 	%rd31, %r114, 4;
	add.s64 	%rd32, %rd2, %rd31;
	st.global.u32 	[%rd32], %r32;
	add.s32 	%r93, %r114, 1;
	rem.s32 	%r114, %r93, %r48;
$L__BB3_20:
	add.s32 	%r113, %r113, 1;
	setp.eq.s32 	%p9, %r113, %r48;
	@%p9 bra 	$L__BB3_9;
	bra.uni 	$L__BB3_8;
$L__BB3_21:
	add.s32 	%r43, %r120, 1;
	setp.ge.s32 	%p16, %r120, %r13;
	mov.u32 	%r120, %r43;
	@%p16 bra 	$L__BB3_23;
$L__BB3_22:
	mul.wide.u32 	%rd48, %r120, 4;
	add.s64 	%rd49, %rd4, %rd48;
	ld.global.u32 	%r104, [%rd49];
	setp.eq.s32 	%p15, %r104, %r42;
	@%p15 bra 	$L__BB3_24;
	bra.uni 	$L__BB3_21;
$L__BB3_23:
	mul.wide.s32 	%rd50, %r119, 4;
	add.s64 	%rd51, %rd4, %rd50;
	st.global.u32 	[%rd51], %r42;
	add.s32 	%r105, %r119, 1;
	rem.s32 	%r119, %r105, %r48;
$L__BB3_24:
	add.s32 	%r118, %r118, 1;
	setp.ne.s32 	%p17, %r118, %r48;
	@%p17 bra 	$L__BB3_16;
$L__BB3_25:
	st.global.v2.u32 	[%rd3], {%r11, %r4};
	st.global.v2.u32 	[%rd3+8], {%r5, %r6};
	st.global.v2.u32 	[%rd3+16], {%r9, %r10};
	st.global.v2.u32 	[%rd3+24], {%r7, %r8};
	st.global.f32 	[%rd3+32], %f1;
	st.global.f64 	[%rd3+40], %fd1;
$L__BB3_26:
	ret;

}
	// .globl	_Z14mutationKernelPidP17curandStateXORWOWii
.visible .entry _Z14mutationKernelPidP17curandStateXORWOWii(
	.param .u64 .ptr .align 1 _Z14mutationKernelPidP17curandStateXORWOWii_param_0,
	.param .f64 _Z14mutationKernelPidP17curandStateXORWOWii_param_1,
	.param .u64 .ptr .align 1 _Z14mutationKernelPidP17curandStateXORWOWii_param_2,
	.param .u32 _Z14mutationKernelPidP17curandStateXORWOWii_param_3,
	.param .u32 _Z14mutationKernelPidP17curandStateXORWOWii_param_4
)
{
	.reg .pred 	%p<3>;
	.reg .b32 	%r<61>;
	.reg .b32 	%f<4>;
	.reg .b64 	%rd<11>;
	.reg .b64 	%fd<4>;

	ld.param.u64 	%rd2, [_Z14mutationKernelPidP17curandStateXORWOWii_param_0];
	ld.param.f64 	%fd2, [_Z14mutationKernelPidP17curandStateXORWOWii_param_1];
	ld.param.u64 	%rd3, [_Z14mutationKernelPidP17curandStateXORWOWii_param_2];
	ld.param.u32 	%r21, [_Z14mutationKernelPidP17curandStateXORWOWii_param_3];
	ld.param.u32 	%r20, [_Z14mutationKernelPidP17curandStateXORWOWii_param_4];
	mov.u32 	%r22, %ntid.x;
	mov.u32 	%r23, %ctaid.x;
	mov.u32 	%r24, %tid.x;
	mad.lo.s32 	%r1, %r22, %r23, %r24;
	setp.ge.s32 	%p1, %r1, %r21;
	@%p1 bra 	$L__BB4_4;
	cvta.to.global.u64 	%rd4, %rd3;
	mul.wide.s32 	%rd5, %r1, 48;
	add.s64 	%rd1, %rd4, %rd5;
	ld.global.v2.u32 	{%r2, %r25}, [%rd1];
	ld.global.v2.u32 	{%r59, %r58}, [%rd1+8];
	ld.global.v2.u32 	{%r5, %r6}, [%rd1+16];
	ld.global.v2.u32 	{%r7, %r8}, [%rd1+24];
	ld.global.f32 	%f1, [%rd1+32];
	ld.global.f64 	%fd1, [%rd1+40];
	shr.u32 	%r26, %r25, 2;
	xor.b32  	%r27, %r26, %r25;
	shl.b32 	%r28, %r6, 4;
	shl.b32 	%r29, %r27, 1;
	xor.b32  	%r30, %r28, %r29;
	xor.b32  	%r31, %r30, %r6;
	xor.b32  	%r9, %r31, %r27;
	add.s32 	%r60, %r2, 362437;
	add.s32 	%r32, %r9, %r60;
	cvt.rn.f32.u32 	%f2, %r32;
	fma.rn.f32 	%f3, %f2, 0f2F800000, 0f2F000000;
	cvt.f64.f32 	%fd3, %f3;
	setp.leu.f64 	%p2, %fd2, %fd3;
	mov.u32 	%r55, %r9;
	mov.u32 	%r56, %r6;
	mov.u32 	%r57, %r5;
	@%p2 bra 	$L__BB4_3;
	cvta.to.global.u64 	%rd6, %rd2;
	shr.u32 	%r33, %r59, 2;
	xor.b32  	%r34, %r33, %r59;
	shl.b32 	%r35, %r9, 4;
	shl.b32 	%r36, %r34, 1;
	xor.b32  	%r37, %r36, %r35;
	xor.b32  	%r38, %r37, %r34;
	xor.b32  	%r56, %r38, %r9;
	add.s32 	%r39, %r2, %r56;
	add.s32 	%r40, %r39, 724874;
	rem.u32 	%r41, %r40, %r20;
	shr.u32 	%r42, %r58, 2;
	xor.b32  	%r43, %r42, %r58;
	shl.b32 	%r44, %r56, 4;
	shl.b32 	%r45, %r43, 1;
	xor.b32  	%r46, %r45, %r44;
	xor.b32  	%r47, %r46, %r43;
	xor.b32  	%r55, %r47, %r56;
	add.s32 	%r60, %r2, 1087311;
	add.s32 	%r48, %r55, %r60;
	rem.u32 	%r49, %r48, %r20;
	mul.lo.s32 	%r50, %r20, %r1;
	add.s32 	%r51, %r41, %r50;
	mul.wide.s32 	%rd7, %r51, 4;
	add.s64 	%rd8, %rd6, %rd7;
	ld.global.u32 	%r52, [%rd8];
	add.s32 	%r53, %r49, %r50;
	mul.wide.s32 	%rd9, %r53, 4;
	add.s64 	%rd10, %rd6, %rd9;
	ld.global.u32 	%r54, [%rd10];
	st.global.u32 	[%rd8], %r54;
	st.global.u32 	[%rd10], %r52;
	mov.u32 	%r57, %r9;
	mov.u32 	%r58, %r6;
	mov.u32 	%r59, %r5;
$L__BB4_3:
	st.global.v2.u32 	[%rd1], {%r60, %r59};
	st.global.v2.u32 	[%rd1+8], {%r58, %r57};
	st.global.v2.u32 	[%rd1+16], {%r56, %r55};
	st.global.v2.u32 	[%rd1+24], {%r7, %r8};
	st.global.f32 	[%rd1+32], %f1;
	st.global.f64 	[%rd1+40], %fd1;
$L__BB4_4:
	ret;

}
	// .globl	_Z20initPopulationKernelPiPKiP17curandStateXORWOWii
.visible .entry _Z20initPopulationKernelPiPKiP17curandStateXORWOWii(
	.param .u64 .ptr .align 1 _Z20initPopulationKernelPiPKiP17curandStateXORWOWii_param_0,
	.param .u64 .ptr .align 1 _Z20initPopulationKernelPiPKiP17curandStateXORWOWii_param_1,
	.param .u64 .ptr .align 1 _Z20initPopulationKernelPiPKiP17curandStateXORWOWii_param_2,
	.param .u32 _Z20initPopulationKernelPiPKiP17curandStateXORWOWii_param_3,
	.param .u32 _Z20initPopulationKernelPiPKiP17curandStateXORWOWii_param_4
)
{
	.reg .pred 	%p<20>;
	.reg .b32 	%r<396>;
	.reg .b32 	%f<2>;
	.reg .b64 	%rd<81>;
	.reg .b64 	%fd<2>;

	ld.param.u64 	%rd12, [_Z20initPopulationKernelPiPKiP17curandStateXORWOWii_param_0];
	ld.param.u64 	%rd13, [_Z20initPopulationKernelPiPKiP17curandStateXORWOWii_param_1];
	ld.param.u64 	%rd11, [_Z20initPopulationKernelPiPKiP17curandStateXORWOWii_param_2];
	ld.param.u32 	%r108, [_Z20initPopulationKernelPiPKiP17curandStateXORWOWii_param_3];
	ld.param.u32 	%r361, [_Z20initPopulationKernelPiPKiP17curandStateXORWOWii_param_4];
	cvta.to.global.u64 	%rd1, %rd13;
	cvta.to.global.u64 	%rd2, %rd12;
	mov.u32 	%r109, %ntid.x;
	mov.u32 	%r110, %ctaid.x;
	mov.u32 	%r111, %tid.x;
	mad.lo.s32 	%r1, %r109, %r110, %r111;
	setp.ge.s32 	%p1, %r1, %r108;
	@%p1 bra 	$L__BB5_28;
	cvta.to.global.u64 	%rd14, %rd11;
	mul.wide.s32 	%rd15, %r1, 48;
	add.s64 	%rd3, %rd14, %rd15;
	ld.global.v2.u32 	{%r395, %r394}, [%rd3];
	ld.global.v2.u32 	{%r393, %r392}, [%rd3+8];
	ld.global.v2.u32 	{%r391, %r390}, [%rd3+16];
	ld.global.v2.u32 	{%r8, %r9}, [%rd3+24];
	ld.global.f32 	%f1, [%rd3+32];
	ld.global.f64 	%fd1, [%rd3+40];
	mul.lo.s32 	%r10, %r361, %r1;
	setp.lt.s32 	%p2, %r361, 1;
	@%p2 bra 	$L__BB5_14;
	and.b32  	%r11, %r361, 15;
	setp.lt.u32 	%p3, %r361, 16;
	mov.b32 	%r340, 0;
	@%p3 bra 	$L__BB5_5;
	and.b32  	%r340, %r361, 2147483632;
	neg.s32 	%r346, %r340;
	add.s64 	%rd80, %rd1, 32;
	add.s64 	%rd5, %rd2, 32;
	mov.u32 	%r345, %r10;
$L__BB5_4:
	.pragma "nounroll";
	mul.wide.s32 	%rd16, %r345, 4;
	add.s64 	%rd17, %rd5, %rd16;
	ld.global.u32 	%r113, [%rd80+-32];
	st.global.u32 	[%rd17+-32], %r113;
	ld.global.u32 	%r114, [%rd80+-28];
	st.global.u32 	[%rd17+-28], %r114;
	ld.global.u32 	%r115, [%rd80+-24];
	st.global.u32 	[%rd17+-24], %r115;
	ld.global.u32 	%r116, [%rd80+-20];
	st.global.u32 	[%rd17+-20], %r116;
	ld.global.u32 	%r117, [%rd80+-16];
	st.global.u32 	[%rd17+-16], %r117;
	ld.global.u32 	%r118, [%rd80+-12];
	st.global.u32 	[%rd17+-12], %r118;
	ld.global.u32 	%r119, [%rd80+-8];
	st.global.u32 	[%rd17+-8], %r119;
	ld.global.u32 	%r120, [%rd80+-4];
	st.global.u32 	[%rd17+-4], %r120;
	ld.global.u32 	%r121, [%rd80];
	st.global.u32 	[%rd17], %r121;
	ld.global.u32 	%r122, [%rd80+4];
	st.global.u32 	[%rd17+4], %r122;
	ld.global.u32 	%r123, [%rd80+8];
	st.global.u32 	[%rd17+8], %r123;
	ld.global.u32 	%r124, [%rd80+12];
	st.global.u32 	[%rd17+12], %r124;
	ld.global.u32 	%r125, [%rd80+16];
	st.global.u32 	[%rd17+16], %r125;
	ld.global.u32 	%r126, [%rd80+20];
	st.global.u32 	[%rd17+20], %r126;
	ld.global.u32 	%r127, [%rd80+24];
	st.global.u32 	[%rd17+24], %r127;
	ld.global.u32 	%r128, [%rd80+28];
	st.global.u32 	[%rd17+28], %r128;
	add.s32 	%r346, %r346, 16;
	add.s64 	%rd80, %rd80, 64;
	add.s32 	%r345, %r345, 16;
	setp.eq.s32 	%p4, %r346, 0;
	@%p4 bra 	$L__BB5_5;
	bra.uni 	$L__BB5_4;
$L__BB5_5:
	setp.eq.s32 	%p5, %r11, 0;
	@%p5 bra 	$L__BB5_14;
	and.b32  	%r15, %r361, 7;
	setp.lt.u32 	%p6, %r11, 8;
	@%p6 bra 	$L__BB5_8;
	mul.wide.u32 	%rd18, %r340, 4;
	add.s64 	%rd19, %rd1, %rd18;
	ld.global.u32 	%r129, [%rd19];
	add.s32 	%r130, %r340, %r10;
	mul.wide.s32 	%rd20, %r130, 4;
	add.s64 	%rd21, %rd2, %rd20;
	st.global.u32 	[%rd21], %r129;
	ld.global.u32 	%r131, [%rd19+4];
	st.global.u32 	[%rd21+4], %r131;
	ld.global.u32 	%r132, [%rd19+8];
	st.global.u32 	[%rd21+8], %r132;
	ld.global.u32 	%r133, [%rd19+12];
	st.global.u32 	[%rd21+12], %r133;
	ld.global.u32 	%r134, [%rd19+16];
	st.global.u32 	[%rd21+16], %r134;
	ld.global.u32 	%r135, [%rd19+20];
	st.global.u32 	[%rd21+20], %r135;
	ld.global.u32 	%r136, [%rd19+24];
	st.global.u32 	[%rd21+24], %r136;
	ld.global.u32 	%r137, [%rd19+28];
	st.global.u32 	[%rd21+28], %r137;
	add.s32 	%r340, %r340, 8;
$L__BB5_8:
	setp.eq.s32 	%p7, %r15, 0;
	@%p7 bra 	$L__BB5_14;
	and.b32  	%r18, %r361, 3;
	setp.lt.u32 	%p8, %r15, 4;
	@%p8 bra 	$L__BB5_11;
	mul.wide.u32 	%rd22, %r340, 4;
	add.s64 	%rd23, %rd1, %rd22;
	ld.global.u32 	%r138, [%rd23];
	add.s32 	%r139, %r340, %r10;
	mul.wide.s32 	%rd24, %r139, 4;
	add.s64 	%rd25, %rd2, %rd24;
	st.global.u32 	[%rd25], %r138;
	ld.global.u32 	%r140, [%rd23+4];
	st.global.u32 	[%rd25+4], %r140;
	ld.global.u32 	%r141, [%rd23+8];
	st.global.u32 	[%rd25+8], %r141;
	ld.global.u32 	%r142, [%rd23+12];
	st.global.u32 	[%rd25+12], %r142;
	add.s32 	%r340, %r340, 4;
$L__BB5_11:
	setp.eq.s32 	%p9, %r18, 0;
	@%p9 bra 	$L__BB5_14;
	add.s32 	%r344, %r340, %r10;
	mul.wide.u32 	%rd26, %r340, 4;
	add.s64 	%rd79, %rd1, %rd26;
	neg.s32 	%r343, %r18;
$L__BB5_13:
	.pragma "nounroll";
	mul.wide.s32 	%rd27, %r344, 4;
	add.s64 	%rd28, %rd2, %rd27;
	ld.global.u32 	%r143, [%rd79];
	st.global.u32 	[%rd28], %r143;
	add.s32 	%r344, %r344, 1;
	add.s64 	%rd79, %rd79, 4;
	add.s32 	%r343, %r343, 1;
	setp.ne.s32 	%p10, %r343, 0;
	@%p10 bra 	$L__BB5_13;
$L__BB5_14:
	setp.lt.s32 	%p11, %r361, 2;
	@%p11 bra 	$L__BB5_27;
	add.s32 	%r27, %r361, -1;
	add.s32 	%r145, %r361, -2;
	and.b32  	%r28, %r27, 7;
	setp.lt.u32 	%p12, %r145, 7;
	mov.u32 	%r367, %r390;
	@%p12 bra 	$L__BB5_19;
	add.s32 	%r348, %r395, 1449748;
	and.b32  	%r146, %r27, -8;
	neg.s32 	%r347, %r146;
	cvt.s64.s32 	%rd29, %r10;
$L__BB5_17:
	.pragma "nounroll";
	mov.u32 	%r37, %r361;
	shr.u32 	%r147, %r394, 2;
	xor.b32  	%r148, %r147, %r394;
	shl.b32 	%r149, %r390, 4;
	shl.b32 	%r150, %r148, 1;
	xor.b32  	%r151, %r149, %r150;
	xor.b32  	%r152, %r151, %r390;
	xor.b32  	%r153, %r152, %r148;
	add.s32 	%r154, %r348, %r153;
	add.s32 	%r155, %r154, -1087311;
	rem.u32 	%r156, %r155, %r37;
	cvt.s64.s32 	%rd30, %r37;
	add.s64 	%rd31, %rd30, %rd29;
	shl.b64 	%rd32, %rd31, 2;
	add.s64 	%rd33, %rd2, %rd32;
	ld.global.u32 	%r157, [%rd33+-4];
	add.s32 	%r158, %r156, %r10;
	mul.wide.s32 	%rd34, %r158, 4;
	add.s64 	%rd35, %rd2, %rd34;
	ld.global.u32 	%r159, [%rd35];
	st.global.u32 	[%rd33+-4], %r159;
	st.global.u32 	[%rd35], %r157;
	shr.u32 	%r160, %r393, 2;
	xor.b32  	%r161, %r160, %r393;
	shl.b32 	%r162, %r153, 4;
	shl.b32 	%r163, %r161, 1;
	xor.b32  	%r164, %r162, %r163;
	xor.b32  	%r165, %r164, %r153;
	xor.b32  	%r166, %r165, %r161;
	add.s32 	%r167, %r348, %r166;
	add.s32 	%r168, %r167, -724874;
	add.s32 	%r169, %r37, -1;
	rem.u32 	%r170, %r168, %r169;
	ld.global.u32 	%r171, [%rd33+-8];
	add.s32 	%r172, %r170, %r10;
	mul.wide.s32 	%rd36, %r172, 4;
	add.s64 	%rd37, %rd2, %rd36;
	ld.global.u32 	%r173, [%rd37];
	st.global.u32 	[%rd33+-8], %r173;
	st.global.u32 	[%rd37], %r171;
	shr.u32 	%r174, %r392, 2;
	xor.b32  	%r175, %r174, %r392;
	shl.b32 	%r176, %r166, 4;
	shl.b32 	%r177, %r175, 1;
	xor.b32  	%r178, %r176, %r177;
	xor.b32  	%r179, %r178, %r166;
	xor.b32  	%r180, %r179, %r175;
	add.s32 	%r181, %r348, %r180;
	add.s32 	%r182, %r181, -362437;
	add.s32 	%r183, %r37, -2;
	rem.u32 	%r184, %r182, %r183;
	ld.global.u32 	%r185, [%rd33+-12];
	add.s32 	%r186, %r184, %r10;
	mul.wide.s32 	%rd38, %r186, 4;
	add.s64 	%rd39, %rd2, %rd38;
	ld.global.u32 	%r187, [%rd39];
	st.global.u32 	[%rd33+-12], %r187;
	st.global.u32 	[%rd39], %r185;
	shr.u32 	%r188, %r391, 2;
	xor.b32  	%r189, %r188, %r391;
	shl.b32 	%r190, %r180, 4;
	shl.b32 	%r191, %r189, 1;
	xor.b32  	%r192, %r190, %r191;
	xor.b32  	%r193, %r192, %r180;
	xor.b32  	%r394, %r193, %r189;
	shr.u32 	%r194, %r390, 2;
	xor.b32  	%r195, %r194, %r390;
	shl.b32 	%r196, %r394, 4;
	shl.b32 	%r197, %r195, 1;
	xor.b32  	%r198, %r196, %r197;
	xor.b32  	%r199, %r198, %r394;
	xor.b32  	%r393, %r199, %r195;
	shr.u32 	%r200, %r153, 2;
	xor.b32  	%r201, %r200, %r153;
	shl.b32 	%r202, %r393, 4;
	shl.b32 	%r203, %r201, 1;
	xor.b32  	%r204, %r202, %r203;
	xor.b32  	%r205, %r204, %r393;
	xor.b32  	%r392, %r205, %r201;
	shr.u32 	%r206, %r166, 2;
	xor.b32  	%r207, %r206, %r166;
	shl.b32 	%r208, %r392, 4;
	shl.b32 	%r209, %r207, 1;
	xor.b32  	%r210, %r208, %r209;
	xor.b32  	%r211, %r210, %r392;
	xor.b32  	%r391, %r211, %r207;
	shr.u32 	%r212, %r180, 2;
	xor.b32  	%r213, %r212, %r180;
	shl.b32 	%r214, %r391, 4;
	shl.b32 	%r215, %r213, 1;
	xor.b32  	%r216, %r214, %r215;
	xor.b32  	%r217, %r216, %r391;
	xor.b32  	%r390, %r217, %r213;
	add.s32 	%r218, %r348, %r390;
	add.s32 	%r219, %r394, %r348;
	add.s32 	%r220, %r37, -3;
	rem.u32 	%r221, %r219, %r220;
	ld.global.u32 	%r222, [%rd33+-16];
	add.s32 	%r223, %r221, %r10;
	mul.wide.s32 	%rd40, %r223, 4;
	add.s64 	%rd41, %rd2, %rd40;
	ld.global.u32 	%r224, [%rd41];
	st.global.u32 	[%rd33+-16], %r224;
	st.global.u32 	[%rd41], %r222;
	add.s32 	%r225, %r348, %r393;
	add.s32 	%r226, %r225, 362437;
	add.s32 	%r227, %r37, -4;
	rem.u32 	%r228, %r226, %r227;
	ld.global.u32 	%r229, [%rd33+-20];
	add.s32 	%r230, %r228, %r10;
	mul.wide.s32 	%rd42, %r230, 4;
	add.s64 	%rd43, %rd2, %rd42;
	ld.global.u32 	%r231, [%rd43];
	st.global.u32 	[%rd33+-20], %r231;
	st.global.u32 	[%rd43], %r229;
	add.s32 	%r232, %r348, %r392;
	add.s32 	%r233, %r232, 724874;
	add.s32 	%r234, %r37, -5;
	rem.u32 	%r235, %r233, %r234;
	ld.global.u32 	%r236, [%rd33+-24];
	add.s32 	%r237, %r235, %r10;
	mul.wide.s32 	%rd44, %r237, 4;
	add.s64 	%rd45, %rd2, %rd44;
	ld.global.u32 	%r238, [%rd45];
	st.global.u32 	[%rd33+-24], %r238;
	st.global.u32 	[%rd45], %r236;
	add.s32 	%r239, %r348, %r391;
	add.s32 	%r240, %r239, 1087311;
	add.s32 	%r241, %r37, -6;
	rem.u32 	%r242, %r240, %r241;
	ld.global.u32 	%r243, [%rd33+-28];
	add.s32 	%r244, %r242, %r10;
	mul.wide.s32 	%rd46, %r244, 4;
	add.s64 	%rd47, %rd2, %rd46;
	ld.global.u32 	%r245, [%rd47];
	st.global.u32 	[%rd33+-28], %r245;
	st.global.u32 	[%rd47], %r243;
	add.s32 	%r246, %r218, 1449748;
	add.s32 	%r247, %r37, -7;
	rem.u32 	%r248, %r246, %r247;
	ld.global.u32 	%r249, [%rd33+-32];
	add.s32 	%r250, %r248, %r10;
	mul.wide.s32 	%rd48, %r250, 4;
	add.s64 	%rd49, %rd2, %rd48;
	ld.global.u32 	%r251, [%rd49];
	st.global.u32 	[%rd33+-32], %r251;
	st.global.u32 	[%rd49], %r249;
	add.s32 	%r348, %r348, 2899496;
	add.s32 	%r347, %r347, 8;
	setp.ne.s32 	%p13, %r347, 0;
	add.s32 	%r361, %r37, -8;
	@%p13 bra 	$L__BB5_17;
	add.s32 	%r395, %r348, -1449748;
	add.s32 	%r361, %r37, -8;
	mov.u32 	%r367, %r390;
$L__BB5_19:
	setp.eq.s32 	%p14, %r28, 0;
	@%p14 bra 	$L__BB5_27;
	and.b32  	%r66, %r27, 3;
	setp.lt.u32 	%p15, %r28, 4;
	mov.u32 	%r385, %r394;
	mov.u32 	%r377, %r392;
	mov.u32 	%r378, %r391;
	mov.u32 	%r379, %r367;
	@%p15 bra 	$L__BB5_22;
	add.s32 	%r253, %r361, -1;
	shr.u32 	%r254, %r394, 2;
	xor.b32  	%r255, %r254, %r394;
	shl.b32 	%r256, %r367, 4;
	shl.b32 	%r257, %r255, 1;
	xor.b32  	%r258, %r256, %r257;
	xor.b32  	%r259, %r258, %r367;
	xor.b32  	%r67, %r259, %r255;
	add.s32 	%r260, %r395, %r67;
	add.s32 	%r261, %r260, 362437;
	rem.u32 	%r262, %r261, %r361;
	cvt.s64.s32 	%rd50, %r10;
	cvt.s64.s32 	%rd51, %r361;
	add.s64 	%rd52, %rd51, %rd50;
	shl.b64 	%rd53, %rd52, 2;
	add.s64 	%rd54, %rd2, %rd53;
	ld.global.u32 	%r263, [%rd54+-4];
	add.s32 	%r264, %r262, %r10;
	mul.wide.s32 	%rd55, %r264, 4;
	add.s64 	%rd56, %rd2, %rd55;
	ld.global.u32 	%r265, [%rd56];
	st.global.u32 	[%rd54+-4], %r265;
	st.global.u32 	[%rd56], %r263;
	add.s32 	%r266, %r361, -2;
	shr.u32 	%r267, %r393, 2;
	xor.b32  	%r268, %r267, %r393;
	shl.b32 	%r269, %r67, 4;
	shl.b32 	%r270, %r268, 1;
	xor.b32  	%r271, %r269, %r270;
	xor.b32  	%r272, %r271, %r67;
	xor.b32  	%r377, %r272, %r268;
	add.s32 	%r273, %r395, %r377;
	add.s32 	%r274, %r273, 724874;
	rem.u32 	%r275, %r274, %r253;
	ld.global.u32 	%r276, [%rd54+-8];
	add.s32 	%r277, %r275, %r10;
	mul.wide.s32 	%rd57, %r277, 4;
	add.s64 	%rd58, %rd2, %rd57;
	ld.global.u32 	%r278, [%rd58];
	st.global.u32 	[%rd54+-8], %r278;
	st.global.u32 	[%rd58], %r276;
	add.s32 	%r279, %r361, -3;
	shr.u32 	%r280, %r392, 2;
	xor.b32  	%r281, %r280, %r392;
	shl.b32 	%r282, %r377, 4;
	shl.b32 	%r283, %r281, 1;
	xor.b32  	%r284, %r282, %r283;
	xor.b32  	%r285, %r284, %r377;
	xor.b32  	%r378, %r285, %r281;
	add.s32 	%r286, %r395, %r378;
	add.s32 	%r287, %r286, 1087311;
	rem.u32 	%r288, %r287, %r266;
	ld.global.u32 	%r289, [%rd54+-12];
	add.s32 	%r290, %r288, %r10;
	mul.wide.s32 	%rd59, %r290, 4;
	add.s64 	%rd60, %rd2, %rd59;
	ld.global.u32 	%r291, [%rd60];
	st.global.u32 	[%rd54+-12], %r291;
	st.global.u32 	[%rd60], %r289;
	add.s32 	%r361, %r361, -4;
	shr.u32 	%r292, %r391, 2;
	xor.b32  	%r293, %r292, %r391;
	shl.b32 	%r294, %r378, 4;
	shl.b32 	%r295, %r293, 1;
	xor.b32  	%r296, %r294, %r295;
	xor.b32  	%r297, %r296, %r378;
	xor.b32  	%r390, %r297, %r293;
	add.s32 	%r395, %r395, 1449748;
	add.s32 	%r298, %r390, %r395;
	rem.u32 	%r299, %r298, %r279;
	ld.global.u32 	%r300, [%rd54+-16];
	add.s32 	%r301, %r299, %r10;
	mul.wide.s32 	%rd61, %r301, 4;
	add.s64 	%rd62, %rd2, %rd61;
	ld.global.u32 	%r302, [%rd62];
	st.global.u32 	[%rd54+-16], %r302;
	st.global.u32 	[%rd62], %r300;
	mov.u32 	%r393, %r67;
	mov.u32 	%r392, %r377;
	mov.u32 	%r391, %r378;
	mov.u32 	%r385, %r367;
	mov.u32 	%r379, %r390;
$L__BB5_22:
	setp.eq.s32 	%p16, %r66, 0;
	mov.u32 	%r394, %r367;
	@%p16 bra 	$L__BB5_27;
	setp.eq.s32 	%p17, %r66, 1;
	mov.u32 	%r386, %r393;
	mov.u32 	%r387, %r377;
	mov.u32 	%r388, %r378;
	mov.u32 	%r389, %r379;
	@%p17 bra 	$L__BB5_25;
	add.s32 	%r304, %r361, -1;
	shr.u32 	%r305, %r385, 2;
	xor.b32  	%r306, %r305, %r385;
	shl.b32 	%r307, %r379, 4;
	shl.b32 	%r308, %r306, 1;
	xor.b32  	%r309, %r307, %r308;
	xor.b32  	%r310, %r309, %r379;
	xor.b32  	%r391, %r310, %r306;
	add.s32 	%r311, %r395, %r391;
	add.s32 	%r312, %r311, 362437;
	rem.u32 	%r313, %r312, %r361;
	cvt.s64.s32 	%rd63, %r10;
	cvt.s64.s32 	%rd64, %r361;
	add.s64 	%rd65, %rd64, %rd63;
	shl.b64 	%rd66, %rd65, 2;
	add.s64 	%rd67, %rd2, %rd66;
	ld.global.u32 	%r314, [%rd67+-4];
	add.s32 	%r315, %r313, %r10;
	mul.wide.s32 	%rd68, %r315, 4;
	add.s64 	%rd69, %rd2, %rd68;
	ld.global.u32 	%r316, [%rd69];
	st.global.u32 	[%rd67+-4], %r316;
	st.global.u32 	[%rd69], %r314;
	add.s32 	%r361, %r361, -2;
	shr.u32 	%r317, %r393, 2;
	xor.b32  	%r318, %r317, %r393;
	shl.b32 	%r319, %r391, 4;
	shl.b32 	%r320, %r318, 1;
	xor.b32  	%r321, %r319, %r320;
	xor.b32  	%r322, %r321, %r391;
	xor.b32  	%r390, %r322, %r318;
	add.s32 	%r395, %r395, 724874;
	add.s32 	%r323, %r390, %r395;
	rem.u32 	%r324, %r323, %r304;
	ld.global.u32 	%r325, [%rd67+-8];
	add.s32 	%r326, %r324, %r10;
	mul.wide.s32 	%rd70, %r326, 4;
	add.s64 	%rd71, %rd2, %rd70;
	ld.global.u32 	%r327, [%rd71];
	st.global.u32 	[%rd67+-8], %r327;
	st.global.u32 	[%rd71], %r325;
	mov.u32 	%r385, %r377;
	mov.u32 	%r386, %r378;
	mov.u32 	%r387, %r379;
	mov.u32 	%r388, %r391;
	mov.u32 	%r389, %r390;
$L__BB5_25:
	and.b32  	%r328, %r27, 1;
	setp.eq.b32 	%p18, %r328, 1;
	not.pred 	%p19, %p18;
	mov.u32 	%r392, %r379;
	mov.u32 	%r393, %r378;
	mov.u32 	%r394, %r377;
	@%p19 bra 	$L__BB5_27;
	shr.u32 	%r329, %r385, 2;
	xor.b32  	%r330, %r329, %r385;
	shl.b32 	%r331, %r389, 4;
	shl.b32 	%r332, %r330, 1;
	xor.b32  	%r333, %r331, %r332;
	xor.b32  	%r334, %r333, %r389;
	xor.b32  	%r390, %r334, %r330;
	add.s32 	%r395, %r395, 362437;
	add.s32 	%r335, %r390, %r395;
	rem.u32 	%r336, %r335, %r361;
	cvt.s64.s32 	%rd72, %r10;
	cvt.s64.s32 	%rd73, %r361;
	add.s64 	%rd74, %rd73, %rd72;
	shl.b64 	%rd75, %rd74, 2;
	add.s64 	%rd76, %rd2, %rd75;
	ld.global.u32 	%r337, [%rd76+-4];
	add.s32 	%r338, %r336, %r10;
	mul.wide.s32 	%rd77, %r338, 4;
	add.s64 	%rd78, %rd2, %rd77;
	ld.global.u32 	%r339, [%rd78];
	st.global.u32 	[%rd76+-4], %r339;
	st.global.u32 	[%rd78], %r337;
	mov.u32 	%r391, %r389;
	mov.u32 	%r392, %r388;
	mov.u32 	%r393, %r387;
	mov.u32 	%r394, %r386;
$L__BB5_27:
	st.global.v2.u32 	[%rd3], {%r395, %r394};
	st.global.v2.u32 	[%rd3+8], {%r393, %r392};
	st.global.v2.u32 	[%rd3+16], {%r391, %r390};
	st.global.v2.u32 	[%rd3+24], {%r8, %r9};
	st.global.f32 	[%rd3+32], %f1;
	st.global.f64 	[%rd3+40], %fd1;
$L__BB5_28:
	ret;

}


// ===== COMPILED SASS (sm_100) =====

	.target	sm_100

	.elftype	@"ET_EXEC"


//--------------------- .note.nv.tkinfo           --------------------------
	.section	.note.nv.tkinfo,"",@"SHT_NOTE"
	.sectionflags	@"SHF_NOTE_NV_TKINFO"
	.tkinfo
        /*0018*/ 	.word	0x00000002
        /*0030*/ 	.string	""
        /*0030*/ 	.string	"ptxas"
        /*0030*/ 	.string	"Cuda compilation tools, release 13.0, V13.0.88"
        /*0030*/ 	.string	"Build cuda_13.0.r13.0/compiler.36424714_0"
        /*0030*/ 	.string	"-arch sm_100 -m 64 "



//--------------------- .note.nv.cuinfo           --------------------------
	.section	.note.nv.cuinfo,"",@"SHT_NOTE"
	.sectionflags	@"SHF_NOTE_NV_CUINFO"
        /*0018*/ 	.short	0x0002
        /*001a*/ 	.short	0x0064
        /*001c*/ 	.short	0x0082
	.zero		2


//--------------------- .nv.info                  --------------------------
	.section	.nv.info,"",@"SHT_CUDA_INFO"
	.align	4


	//----- nvinfo : EIATTR_REGCOUNT
	.align		4
        /*0000*/ 	.byte	0x04, 0x2f
        /*0002*/ 	.short	(.L_10 - .L_9)
	.align		4
.L_9:
        /*0004*/ 	.word	index@(_Z13initRNGStatesP17curandStateXORWOWmi)
        /*0008*/ 	.word	0x0000001f


	//----- nvinfo : EIATTR_FRAME_SIZE
	.align		4
.L_10:
        /*000c*/ 	.byte	0x04, 0x11
        /*000e*/ 	.short	(.L_12 - .L_11)
	.align		4
.L_11:
        /*0010*/ 	.word	index@(_Z13initRNGStatesP17curandStateXORWOWmi)
        /*0014*/ 	.word	0x00000000


	//----- nvinfo : EIATTR_REGCOUNT
	.align		4
.L_12:
        /*0018*/ 	.byte	0x04, 0x2f
        /*001a*/ 	.short	(.L_14 - .L_13)
	.align		4
.L_13:
        /*001c*/ 	.word	index@(_Z20computeFitnessKernelPKiPKdPdii)
        /*0020*/ 	.word	0x0000001f


	//----- nvinfo : EIATTR_FRAME_SIZE
	.align		4
.L_14:
        /*0024*/ 	.byte	0x04, 0x11
        /*0026*/ 	.short	(.L_16 - .L_15)
	.align		4
.L_15:
        /*0028*/ 	.word	index@($__internal_0_$__cuda_sm20_dblrcp_rn_slowpath_v3)
        /*002c*/ 	.word	0x00000000


	//----- nvinfo : EIATTR_FRAME_SIZE
	.align		4
.L_16:
        /*0030*/ 	.byte	0x04, 0x11
        /*0032*/ 	.short	(.L_18 - .L_17)
	.align		4
.L_17:
        /*0034*/ 	.word	index@(_Z20computeFitnessKernelPKiPKdPdii)
        /*0038*/ 	.word	0x00000000


	//----- nvinfo : EIATTR_REGCOUNT
	.align		4
.L_18:
        /*003c*/ 	.byte	0x04, 0x2f
        /*003e*/ 	.short	(.L_20 - .L_19)
	.align		4
.L_19:
        /*0040*/ 	.word	index@(_Z25tournamentSelectionKernelPKdPiiiP17curandStateXORWOW)
        /*0044*/ 	.word	0x00000028


	//----- nvinfo : EIATTR_FRAME_SIZE
	.align		4
.L_20:
        /*0048*/ 	.byte	0x04, 0x11
        /*004a*/ 	.short	(.L_22 - .L_21)
	.align		4
.L_21:
        /*004c*/ 	.word	index@(_Z25tournamentSelectionKernelPKdPiiiP17curandStateXORWOW)
        /*0050*/ 	.word	0x00000000


	//----- nvinfo : EIATTR_REGCOUNT
	.align		4
.L_22:
        /*0054*/ 	.byte	0x04, 0x2f
        /*0056*/ 	.short	(.L_24 - .L_23)
	.align		4
.L_23:
        /*0058*/ 	.word	index@(_Z15crossoverKernelPKiS0_PiP17curandStateXORWOWii)
        /*005c*/ 	.word	0x00000028


	//----- nvinfo : EIATTR_FRAME_SIZE
	.align		4
.L_24:
        /*0060*/ 	.byte	0x04, 0x11
        /*0062*/ 	.short	(.L_26 - .L_25)
	.align		4
.L_25:
        /*0064*/ 	.word	index@(_Z15crossoverKernelPKiS0_PiP17curandStateXORWOWii)
        /*0068*/ 	.word	0x00000000


	//----- nvinfo : EIATTR_REGCOUNT
	.align		4
.L_26:
        /*006c*/ 	.byte	0x04, 0x2f
        /*006e*/ 	.short	(.L_28 - .L_27)
	.align		4
.L_27:
        /*0070*/ 	.word	index@(_Z14mutationKernelPidP17curandStateXORWOWii)
        /*0074*/ 	.word	0x0000001e


	//----- nvinfo : EIATTR_FRAME_SIZE
	.align		4
.L_28:
        /*0078*/ 	.byte	0x04, 0x11
        /*007a*/ 	.short	(.L_30 - .L_29)
	.align		4
.L_29:
        /*007c*/ 	.word	index@(_Z14mutationKernelPidP17curandStateXORWOWii)
        /*0080*/ 	.word	0x00000000


	//----- nvinfo : EIATTR_REGCOUNT
	.align		4
.L_30:
        /*0084*/ 	.byte	0x04, 0x2f
        /*0086*/ 	.short	(.L_32 - .L_31)
	.align		4
.L_31:
        /*0088*/ 	.word	index@(_Z20initPopulationKernelPiPKiP17curandStateXORWOWii)
        /*008c*/ 	.word	0x00000020


	//----- nvinfo : EIATTR_FRAME_SIZE
	.align		4
.L_32:
        /*0090*/ 	.byte	0x04, 0x11
        /*0092*/ 	.short	(.L_34 - .L_33)
	.align		4
.L_33:
        /*0094*/ 	.word	index@(_Z20initPopulationKernelPiPKiP17curandStateXORWOWii)
        /*0098*/ 	.word	0x00000000


	//----- nvinfo : EIATTR_MIN_STACK_SIZE
	.align		4
.L_34:
        /*009c*/ 	.byte	0x04, 0x12
        /*009e*/ 	.short	(.L_36 - .L_35)
	.align		4
.L_35:
        /*00a0*/ 	.word	index@(_Z20initPopulationKernelPiPKiP17curandStateXORWOWii)
        /*00a4*/ 	.word	0x00000000


	//----- nvinfo : EIATTR_MIN_STACK_SIZE
	.align		4
.L_36:
        /*00a8*/ 	.byte	0x04, 0x12
        /*00aa*/ 	.short	(.L_38 - .L_37)
	.align		4
.L_37:
        /*00ac*/ 	.word	index@(_Z14mutationKernelPidP17curandStateXORWOWii)
        /*00b0*/ 	.word	0x00000000


	//----- nvinfo : EIATTR_MIN_STACK_SIZE
	.align		4
.L_38:
        /*00b4*/ 	.byte	0x04, 0x12
        /*00b6*/ 	.short	(.L_40 - .L_39)
	.align		4
.L_39:
        /*00b8*/ 	.word	index@(_Z15crossoverKernelPKiS0_PiP17curandStateXORWOWii)
        /*00bc*/ 	.word	0x00000000


	//----- nvinfo : EIATTR_MIN_STACK_SIZE
	.align		4
.L_40:
        /*00c0*/ 	.byte	0x04, 0x12
        /*00c2*/ 	.short	(.L_42 - .L_41)
	.align		4
.L_41:
        /*00c4*/ 	.word	index@(_Z25tournamentSelectionKernelPKdPiiiP17curandStateXORWOW)
        /*00c8*/ 	.word	0x00000000


	//----- nvinfo : EIATTR_MIN_STACK_SIZE
	.align		4
.L_42:
        /*00cc*/ 	.byte	0x04, 0x12
        /*00ce*/ 	.short	(.L_44 - .L_43)
	.align		4
.L_43:
        /*00d0*/ 	.word	index@(_Z20computeFitnessKernelPKiPKdPdii)
        /*00d4*/ 	.word	0x00000000


	//----- nvinfo : EIATTR_MIN_STACK_SIZE
	.align		4
.L_44:
        /*00d8*/ 	.byte	0x04, 0x12
        /*00da*/ 	.short	(.L_46 - .L_45)
	.align		4
.L_45:
        /*00dc*/ 	.word	index@(_Z13initRNGStatesP17curandStateXORWOWmi)
        /*00e0*/ 	.word	0x00000000
.L_46:


//--------------------- .nv.compat                --------------------------
	.section	.nv.compat,"",@"SHT_CUDA_COMPAT_INFO"
	.align	4
        /*0000*/ 	.byte	0x02, 0x09, 0x00, 0x00, 0x02, 0x02, 0x01, 0x00, 0x02, 0x05, 0x05, 0x00, 0x03, 0x07, 0x01, 0x01
        /*0010*/ 	.byte	0x02, 0x03, 0x00, 0x00, 0x02, 0x06, 0x01, 0x00, 0x04, 0x0b, 0x08, 0x00, 0x01, 0x00, 0x00, 0x00
        /*0020*/ 	.byte	0x00, 0x00, 0x00, 0x00


//--------------------- .nv.info._Z20initPopulationKernelPiPKiP17curandStateXORWOWii --------------------------
	.section	.nv.info._Z20initPopulationKernelPiPKiP17curandStateXORWOWii,"",@"SHT_CUDA_INFO"
	.sectionflags	@""
	.align	4


	//----- nvinfo : EIATTR_CUDA_API_VERSION
	.align		4
        /*0000*/ 	.byte	0x04, 0x37
        /*0002*/ 	.short	(.L_48 - .L_47)
.L_47:
        /*0004*/ 	.word	0x00000082


	//----- nvinfo : EIATTR_KPARAM_INFO
	.align		4
.L_48:
        /*0008*/ 	.byte	0x04, 0x17
        /*000a*/ 	.short	(.L_50 - .L_49)
.L_49:
        /*000c*/ 	.word	0x00000000
        /*0010*/ 	.short	0x0004
        /*0012*/ 	.short	0x001c
        /*0014*/ 	.byte	0x00, 0xf0, 0x11, 0x00


	//----- nvinfo : EIATTR_KPARAM_INFO
	.align		4
.L_50:
        /*0018*/ 	.byte	0x04, 0x17
        /*001a*/ 	.short	(.L_52 - .L_51)
.L_51:
        /*001c*/ 	.word	0x00000000
        /*0020*/ 	.short	0x0003
        /*0022*/ 	.short	0x0018
        /*0024*/ 	.byte	0x00, 0xf0, 0x11, 0x00


	//----- nvinfo : EIATTR_KPARAM_INFO
	.align		4
.L_52:
        /*0028*/ 	.byte	0x04, 0x17
        /*002a*/ 	.short	(.L_54 - .L_53)
.L_53:
        /*002c*/ 	.word	0x00000000
        /*0030*/ 	.short	0x0002
        /*0032*/ 	.short	0x0010
        /*0034*/ 	.byte	0x00, 0xf5, 0x21, 0x00


	//----- nvinfo : EIATTR_KPARAM_INFO
	.align		4
.L_54:
        /*0038*/ 	.byte	0x04, 0x17
        /*003a*/ 	.short	(.L_56 - .L_55)
.L_55:
        /*003c*/ 	.word	0x00000000
        /*0040*/ 	.short	0x0001
        /*0042*/ 	.short	0x0008
        /*0044*/ 	.byte	0x00, 0xf5, 0x21, 0x00


	//----- nvinfo : EIATTR_KPARAM_INFO
	.align		4
.L_56:
        /*0048*/ 	.byte	0x04, 0x17
        /*004a*/ 	.short	(.L_58 - .L_57)
.L_57:
        /*004c*/ 	.word	0x00000000
        /*0050*/ 	.short	0x0000
        /*0052*/ 	.short	0x0000
        /*0054*/ 	.byte	0x00, 0xf5, 0x21, 0x00


	//----- nvinfo : EIATTR_SPARSE_MMA_MASK
	.align		4
.L_58:
        /*0058*/ 	.byte	0x03, 0x50
        /*005a*/ 	.short	0x0000


	//----- nvinfo : EIATTR_MAXREG_COUNT
	.align		4
        /*005c*/ 	.byte	0x03, 0x1b
        /*005e*/ 	.short	0x00ff


	//----- nvinfo : EIATTR_MERCURY_ISA_VERSION
	.align		4
        /*0060*/ 	.byte	0x03, 0x5f
        /*0062*/ 	.short	0x0101


	//----- nvinfo : EIATTR_VRC_CTA_INIT_COUNT
	.align		4
        /*0064*/ 	.byte	0x02, 0x4a
	.zero		1
	.zero		1


	//----- nvinfo : EIATTR_EXIT_INSTR_OFFSETS
	.align		4
        /*0068*/ 	.byte	0x04, 0x1c
        /*006a*/ 	.short	(.L_60 - .L_59)


	//   ....[0]....
.L_59:
        /*006c*/ 	.word	0x00000080


	//   ....[1]....
        /*0070*/ 	.word	0x00002c40


	//----- nvinfo : EIATTR_CBANK_PARAM_SIZE
	.align		4
.L_60:
        /*0074*/ 	.byte	0x03, 0x19
        /*0076*/ 	.short	0x0020


	//----- nvinfo : EIATTR_PARAM_CBANK
	.align		4
        /*0078*/ 	.byte	0x04, 0x0a
        /*007a*/ 	.short	(.L_62 - .L_61)
	.align		4
.L_61:
        /*007c*/ 	.word	index@(.nv.constant0._Z20initPopulationKernelPiPKiP17curandStateXORWOWii)
        /*0080*/ 	.short	0x0380
        /*0082*/ 	.short	0x0020


	//----- nvinfo : EIATTR_SW_WAR
	.align		4
.L_62:
        /*0084*/ 	.byte	0x04, 0x36
        /*0086*/ 	.short	(.L_64 - .L_63)
.L_63:
        /*0088*/ 	.word	0x00000008
.L_64:


//--------------------- .nv.info._Z14mutationKernelPidP17curandStateXORWOWii --------------------------
	.section	.nv.info._Z14mutationKernelPidP17curandStateXORWOWii,"",@"SHT_CUDA_INFO"
	.sectionflags	@""
	.align	4


	//----- nvinfo : EIATTR_CUDA_API_VERSION
	.align		4
        /*0000*/ 	.byte	0x04, 0x37
        /*0002*/ 	.short	(.L_66 - .L_65)
.L_65:
        /*0004*/ 	.word	0x00000082


	//----- nvinfo : EIATTR_KPARAM_INFO
	.align		4
.L_66:
        /*0008*/ 	.byte	0x04, 0x17
        /*000a*/ 	.short	(.L_68 - .L_67)
.L_67:
        /*000c*/ 	.word	0x00000000
        /*0010*/ 	.short	0x0004
        /*0012*/ 	.short	0x001c
        /*0014*/ 	.byte	0x00, 0xf0, 0x11, 0x00


	//----- nvinfo : EIATTR_KPARAM_INFO
	.align		4
.L_68:
        /*0018*/ 	.byte	0x04, 0x17
        /*001a*/ 	.short	(.L_70 - .L_69)
.L_69:
        /*001c*/ 	.word	0x00000000
        /*0020*/ 	.short	0x0003
        /*0022*/ 	.short	0x0018
        /*0024*/ 	.byte	0x00, 0xf0, 0x11, 0x00


	//----- nvinfo : EIATTR_KPARAM_INFO
	.align		4
.L_70:
        /*0028*/ 	.byte	0x04, 0x17
        /*002a*/ 	.short	(.L_72 - .L_71)
.L_71:
        /*002c*/ 	.word	0x00000000
        /*0030*/ 	.short	0x0002
        /*0032*/ 	.short	0x0010
        /*0034*/ 	.byte	0x00, 0xf5, 0x21, 0x00


	//----- nvinfo : EIATTR_KPARAM_INFO
	.align		4
.L_72:
        /*0038*/ 	.byte	0x04, 0x17
        /*003a*/ 	.short	(.L_74 - .L_73)
.L_73:
        /*003c*/ 	.word	0x00000000
        /*0040*/ 	.short	0x0001
        /*0042*/ 	.short	0x0008
        /*0044*/ 	.byte	0x00, 0xf0, 0x21, 0x00


	//----- nvinfo : EIATTR_KPARAM_INFO
	.align		4
.L_74:
        /*0048*/ 	.byte	0x04, 0x17
        /*004a*/ 	.short	(.L_76 - .L_75)
.L_75:
        /*004c*/ 	.word	0x00000000
        /*0050*/ 	.short	0x0000
        /*0052*/ 	.short	0x0000
        /*0054*/ 	.byte	0x00, 0xf5, 0x21, 0x00


	//----- nvinfo : EIATTR_SPARSE_MMA_MASK
	.align		4
.L_76:
        /*0058*/ 	.byte	0x03, 0x50
        /*005a*/ 	.short	0x0000


	//----- nvinfo : EIATTR_MAXREG_COUNT
	.align		4
        /*005c*/ 	.byte	0x03, 0x1b
        /*005e*/ 	.short	0x00ff


	//----- nvinfo : EIATTR_MERCURY_ISA_VERSION
	.align		4
        /*0060*/ 	.byte	0x03, 0x5f
        /*0062*/ 	.short	0x0101


	//----- nvinfo : EIATTR_VRC_CTA_INIT_COUNT
	.align		4
        /*0064*/ 	.byte	0x02, 0x4a
	.zero		1
	.zero		1


	//----- nvinfo : EIATTR_EXIT_INSTR_OFFSETS
	.align		4
        /*0068*/ 	.byte	0x04, 0x1c
        /*006a*/ 	.short	(.L_78 - .L_77)


	//   ....[0]....
.L_77:
        /*006c*/ 	.word	0x00000070


	//   ....[1]....
        /*0070*/ 	.word	0x00000630


	//----- nvinfo : EIATTR_CRS_STACK_SIZE
	.align		4
.L_78:
        /*0074*/ 	.byte	0x04, 0x1e
        /*0076*/ 	.short	(.L_80 - .L_79)
.L_79:
        /*0078*/ 	.word	0x00000000


	//----- nvinfo : EIATTR_CBANK_PARAM_SIZE
	.align		4
.L_80:
        /*007c*/ 	.byte	0x03, 0x19
        /*007e*/ 	.short	0x0020


	//----- nvinfo : EIATTR_PARAM_CBANK
	.align		4
        /*0080*/ 	.byte	0x04, 0x0a
        /*0082*/ 	.short	(.L_82 - .L_81)
	.align		4
.L_81:
        /*0084*/ 	.word	index@(.nv.constant0._Z14mutationKernelPidP17curandStateXORWOWii)
        /*0088*/ 	.short	0x0380
        /*008a*/ 	.short	0x0020


	//----- nvinfo : EIATTR_SW_WAR
	.align		4
.L_82:
        /*008c*/ 	.byte	0x04, 0x36
        /*008e*/ 	.short	(.L_84 - .L_83)
.L_83:
        /*0090*/ 	.word	0x00000008
.L_84:


//--------------------- .nv.info._Z15crossoverKernelPKiS0_PiP17curandStateXORWOWii --------------------------
	.section	.nv.info._Z15crossoverKernelPKiS0_PiP17curandStateXORWOWii,"",@"SHT_CUDA_INFO"
	.sectionflags	@""
	.align	4


	//----- nvinfo : EIATTR_CUDA_API_VERSION
	.align		4
        /*0000*/ 	.byte	0x04, 0x37
        /*0002*/ 	.short	(.L_86 - .L_85)
.L_85:
        /*0004*/ 	.word	0x00000082


	//----- nvinfo : EIATTR_KPARAM_INFO
	.align		4
.L_86:
        /*0008*/ 	.byte	0x04, 0x17
        /*000a*/ 	.short	(.L_88 - .L_87)
.L_87:
        /*000c*/ 	.word	0x00000000
        /*0010*/ 	.short	0x0005
        /*0012*/ 	.short	0x0024
        /*0014*/ 	.byte	0x00, 0xf0, 0x11, 0x00


	//----- nvinfo : EIATTR_KPARAM_INFO
	.align		4
.L_88:
        /*0018*/ 	.byte	0x04, 0x17
        /*001a*/ 	.short	(.L_90 - .L_89)
.L_89:
        /*001c*/ 	.word	0x00000000
        /*0020*/ 	.short	0x0004
        /*0022*/ 	.short	0x0020
        /*0024*/ 	.byte	0x00, 0xf0, 0x11, 0x00


	//----- nvinfo : EIATTR_KPARAM_INFO
	.align		4
.L_90:
        /*0028*/ 	.byte	0x04, 0x17
        /*002a*/ 	.short	(.L_92 - .L_91)
.L_91:
        /*002c*/ 	.word	0x00000000
        /*0030*/ 	.short	0x0003
        /*0032*/ 	.short	0x0018
        /*0034*/ 	.byte	0x00, 0xf5, 0x21, 0x00


	//----- nvinfo : EIATTR_KPARAM_INFO
	.align		4
.L_92:
        /*0038*/ 	.byte	0x04, 0x17
        /*003a*/ 	.short	(.L_94 - .L_93)
.L_93:
        /*003c*/ 	.word	0x00000000
        /*0040*/ 	.short	0x0002
        /*0042*/ 	.short	0x0010
        /*0044*/ 	.byte	0x00, 0xf5, 0x21, 0x00


	//----- nvinfo : EIATTR_KPARAM_INFO
	.align		4
.L_94:
        /*0048*/ 	.byte	0x04, 0x17
        /*004a*/ 	.short	(.L_96 - .L_95)
.L_95:
        /*004c*/ 	.word	0x00000000
        /*0050*/ 	.short	0x0001
        /*0052*/ 	.short	0x0008
        /*0054*/ 	.byte	0x00, 0xf5, 0x21, 0x00


	//----- nvinfo : EIATTR_KPARAM_INFO
	.align		4
.L_96:
        /*0058*/ 	.byte	0x04, 0x17
        /*005a*/ 	.short	(.L_98 - .L_97)
.L_97:
        /*005c*/ 	.word	0x00000000
        /*0060*/ 	.short	0x0000
        /*0062*/ 	.short	0x0000
        /*0064*/ 	.byte	0x00, 0xf5, 0x21, 0x00


	//----- nvinfo : EIATTR_SPARSE_MMA_MASK
	.align		4
.L_98:
        /*0068*/ 	.byte	0x03, 0x50
        /*006a*/ 	.short	0x0000


	//----- nvinfo : EIATTR_MAXREG_COUNT
	.align		4
        /*006c*/ 	.byte	0x03, 0x1b
        /*006e*/ 	.short	0x00ff


	//----- nvinfo : EIATTR_MERCURY_ISA_VERSION
	.align		4
        /*0070*/ 	.byte	0x03, 0x5f
        /*0072*/ 	.short	0x0101


	//----- nvinfo : EIATTR_VRC_CTA_INIT_COUNT
	.align		4
        /*0074*/ 	.byte	0x02, 0x4a
	.zero		1
	.zero		1


	//----- nvinfo : EIATTR_EXIT_INSTR_OFFSETS
	.align		4
        /*0078*/ 	.byte	0x04, 0x1c
        /*007a*/ 	.short	(.L_100 - .L_99)


	//   ....[0]....
.L_99:
        /*007c*/ 	.word	0x00000070


	//   ....[1]....
        /*0080*/ 	.word	0x000011a0


	//----- nvinfo : EIATTR_CRS_STACK_SIZE
	.align		4
.L_100:
        /*0084*/ 	.byte	0x04, 0x1e
        /*0086*/ 	.short	(.L_102 - .L_101)
.L_101:
        /*0088*/ 	.word	0x00000000


	//----- nvinfo : EIATTR_CBANK_PARAM_SIZE
	.align		4
.L_102:
        /*008c*/ 	.byte	0x03, 0x19
        /*008e*/ 	.short	0x0028


	//----- nvinfo : EIATTR_PARAM_CBANK
	.align		4
        /*0090*/ 	.byte	0x04, 0x0a
        /*0092*/ 	.short	(.L_104 - .L_103)
	.align		4
.L_103:
        /*0094*/ 	.word	index@(.nv.constant0._Z15crossoverKernelPKiS0_PiP17curandStateXORWOWii)
        /*0098*/ 	.short	0x0380
        /*009a*/ 	.short	0x0028


	//----- nvinfo : EIATTR_SW_WAR
	.align		4
.L_104:
        /*009c*/ 	.byte	0x04, 0x36
        /*009e*/ 	.short	(.L_106 - .L_105)
.L_105:
        /*00a0*/ 	.word	0x00000008
.L_106:


//--------------------- .nv.info._Z25tournamentSelectionKernelPKdPiiiP17curandStateXORWOW --------------------------
	.section	.nv.info._Z25tournamentSelectionKernelPKdPiiiP17curandStateXORWOW,"",@"SHT_CUDA_INFO"
	.sectionflags	@""
	.align	4


	//----- nvinfo : EIATTR_CUDA_API_VERSION
	.align		4
        /*0000*/ 	.byte	0x04, 0x37
        /*0002*/ 	.short	(.L_108 - .L_107)
.L_107:
        /*0004*/ 	.word	0x00000082


	//----- nvinfo : EIATTR_KPARAM_INFO
	.align		4
.L_108:
        /*0008*/ 	.byte	0x04, 0x17
        /*000a*/ 	.short	(.L_110 - .L_109)
.L_109:
        /*000c*/ 	.word	0x00000000
        /*0010*/ 	.short	0x0004
        /*0012*/ 	.short	0x0018
        /*0014*/ 	.byte	0x00, 0xf5, 0x21, 0x00


	//----- nvinfo : EIATTR_KPARAM_INFO
	.align		4
.L_110:
        /*0018*/ 	.byte	0x04, 0x17
        /*001a*/ 	.short	(.L_112 - .L_111)
.L_111:
        /*001c*/ 	.word	0x00000000
        /*0020*/ 	.short	0x0003
        /*0022*/ 	.short	0x0014
        /*0024*/ 	.byte	0x00, 0xf0, 0x11, 0x00


	//----- nvinfo : EIATTR_KPARAM_INFO
	.align		4
.L_112:
        /*0028*/ 	.byte	0x04, 0x17
        /*002a*/ 	.short	(.L_114 - .L_113)
.L_113:
        /*002c*/ 	.word	0x00000000
        /*0030*/ 	.short	0x0002
        /*0032*/ 	.short	0x0010
        /*0034*/ 	.byte	0x00, 0xf0, 0x11, 0x00


	//----- nvinfo : EIATTR_KPARAM_INFO
	.align		4
.L_114:
        /*0038*/ 	.byte	0x04, 0x17
        /*003a*/ 	.short	(.L_116 - .L_115)
.L_115:
        /*003c*/ 	.word	0x00000000
        /*0040*/ 	.short	0x0001
        /*0042*/ 	.short	0x0008
        /*0044*/ 	.byte	0x00, 0xf5, 0x21, 0x00


	//----- nvinfo : EIATTR_KPARAM_INFO
	.align		4
.L_116:
        /*0048*/ 	.byte	0x04, 0x17
        /*004a*/ 	.short	(.L_118 - .L_117)
.L_117:
        /*004c*/ 	.word	0x00000000
        /*0050*/ 	.short	0x0000
        /*0052*/ 	.short	0x0000
        /*0054*/ 	.byte	0x00, 0xf5, 0x21, 0x00


	//----- nvinfo : EIATTR_SPARSE_MMA_MASK
	.align		4
.L_118:
        /*0058*/ 	.byte	0x03, 0x50
        /*005a*/ 	.short	0x0000


	//----- nvinfo : EIATTR_MAXREG_COUNT
	.align		4
        /*005c*/ 	.byte	0x03, 0x1b
        /*005e*/ 	.short	0x00ff


	//----- nvinfo : EIATTR_MERCURY_ISA_VERSION
	.align		4
        /*0060*/ 	.byte	0x03, 0x5f
        /*0062*/ 	.short	0x0101


	//----- nvinfo : EIATTR_VRC_CTA_INIT_COUNT
	.align		4
        /*0064*/ 	.byte	0x02, 0x4a
	.zero		1
	.zero		1


	//----- nvinfo : EIATTR_EXIT_INSTR_OFFSETS
	.align		4
        /*0068*/ 	.byte	0x04, 0x1c
        /*006a*/ 	.short	(.L_120 - .L_119)


	//   ....[0]....
.L_119:
        /*006c*/ 	.word	0x00000070


	//   ....[1]....
        /*0070*/ 	.word	0x00001bf0


	//----- nvinfo : EIATTR_CBANK_PARAM_SIZE
	.align		4
.L_120:
        /*0074*/ 	.byte	0x03, 0x19
        /*0076*/ 	.short	0x0020


	//----- nvinfo : EIATTR_PARAM_CBANK
	.align		4
        /*0078*/ 	.byte	0x04, 0x0a
        /*007a*/ 	.short	(.L_122 - .L_121)
	.align		4
.L_121:
        /*007c*/ 	.word	index@(.nv.constant0._Z25tournamentSelectionKernelPKdPiiiP17curandStateXORWOW)
        /*0080*/ 	.short	0x0380
        /*0082*/ 	.short	0x0020


	//----- nvinfo : EIATTR_SW_WAR
	.align		4
.L_122:
        /*0084*/ 	.byte	0x04, 0x36
        /*0086*/ 	.short	(.L_124 - .L_123)
.L_123:
        /*0088*/ 	.word	0x00000008
.L_124:


//--------------------- .nv.info._Z20computeFitnessKernelPKiPKdPdii --------------------------
	.section	.nv.info._Z20computeFitnessKernelPKiPKdPdii,"",@"SHT_CUDA_INFO"
	.sectionflags	@""
	.align	4


	//----- nvinfo : EIATTR_CUDA_API_VERSION
	.align		4
        /*0000*/ 	.byte	0x04, 0x37
        /*0002*/ 	.short	(.L_126 - .L_125)
.L_125:
        /*0004*/ 	.word	0x00000082


	//----- nvinfo : EIATTR_KPARAM_INFO
	.align		4
.L_126:
        /*0008*/ 	.byte	0x04, 0x17
        /*000a*/ 	.short	(.L_128 - .L_127)
.L_127:
        /*000c*/ 	.word	0x00000000
        /*0010*/ 	.short	0x0004
        /*0012*/ 	.short	0x001c
        /*0014*/ 	.byte	0x00, 0xf0, 0x11, 0x00


	//----- nvinfo : EIATTR_KPARAM_INFO
	.align		4
.L_128:
        /*0018*/ 	.byte	0x04, 0x17
        /*001a*/ 	.short	(.L_130 - .L_129)
.L_129:
        /*001c*/ 	.word	0x00000000
        /*0020*/ 	.short	0x0003
        /*0022*/ 	.short	0x0018
        /*0024*/ 	.byte	0x00, 0xf0, 0x11, 0x00


	//----- nvinfo : EIATTR_KPARAM_INFO
	.align		4
.L_130:
        /*0028*/ 	.byte	0x04, 0x17
        /*002a*/ 	.short	(.L_132 - .L_131)
.L_131:
        /*002c*/ 	.word	0x00000000
        /*0030*/ 	.short	0x0002
        /*0032*/ 	.short	0x0010
        /*0034*/ 	.byte	0x00, 0xf5, 0x21, 0x00


	//----- nvinfo : EIATTR_KPARAM_INFO
	.align		4
.L_132:
        /*0038*/ 	.byte	0x04, 0x17
        /*003a*/ 	.short	(.L_134 - .L_133)
.L_133:
        /*003c*/ 	.word	0x00000000
        /*0040*/ 	.short	0x0001
        /*0042*/ 	.short	0x0008
        /*0044*/ 	.byte	0x00, 0xf5, 0x21, 0x00


	//----- nvinfo : EIATTR_KPARAM_INFO
	.align		4
.L_134:
        /*0048*/ 	.byte	0x04, 0x17
        /*004a*/ 	.short	(.L_136 - .L_135)
.L_135:
        /*004c*/ 	.word	0x00000000
        /*0050*/ 	.short	0x0000
        /*0052*/ 	.short	0x0000
        /*0054*/ 	.byte	0x00, 0xf5, 0x21, 0x00


	//----- nvinfo : EIATTR_SPARSE_MMA_MASK
	.align		4
.L_136:
        /*0058*/ 	.byte	0x03, 0x50
        /*005a*/ 	.short	0x0000


	//----- nvinfo : EIATTR_MAXREG_COUNT
	.align		4
        /*005c*/ 	.byte	0x03, 0x1b
        /*005e*/ 	.short	0x00ff


	//----- nvinfo : EIATTR_MERCURY_ISA_VERSION
	.align		4
        /*0060*/ 	.byte	0x03, 0x5f
        /*0062*/ 	.short	0x0101


	//----- nvinfo : EIATTR_VRC_CTA_INIT_COUNT
	.align		4
        /*0064*/ 	.byte	0x02, 0x4a
	.zero		1
	.zero		1


	//----- nvinfo : EIATTR_EXIT_INSTR_OFFSETS
	.align		4
        /*0068*/ 	.byte	0x04, 0x1c
        /*006a*/ 	.short	(.L_138 - .L_137)


	//   ....[0]....
.L_137:
        /*006c*/ 	.word	0x00000070


	//   ....[1]....
        /*0070*/ 	.word	0x00000a80


	//----- nvinfo : EIATTR_CRS_STACK_SIZE
	.align		4
.L_138:
        /*0074*/ 	.byte	0x04, 0x1e
        /*0076*/ 	.short	(.L_140 - .L_139)
.L_139:
        /*0078*/ 	.word	0x00000000


	//----- nvinfo : EIATTR_CBANK_PARAM_SIZE
	.align		4
.L_140:
        /*007c*/ 	.byte	0x03, 0x19
        /*007e*/ 	.short	0x0020


	//----- nvinfo : EIATTR_PARAM_CBANK
	.align		4
        /*0080*/ 	.byte	0x04, 0x0a
        /*0082*/ 	.short	(.L_142 - .L_141)
	.align		4
.L_141:
        /*0084*/ 	.word	index@(.nv.constant0._Z20computeFitnessKernelPKiPKdPdii)
        /*0088*/ 	.short	0x0380
        /*008a*/ 	.short	0x0020


	//----- nvinfo : EIATTR_SW_WAR
	.align		4
.L_142:
        /*008c*/ 	.byte	0x04, 0x36
        /*008e*/ 	.short	(.L_144 - .L_143)
.L_143:
        /*0090*/ 	.word	0x00000008
.L_144:


//--------------------- .nv.info._Z13initRNGStatesP17curandStateXORWOWmi --------------------------
	.section	.nv.info._Z13initRNGStatesP17curandStateXORWOWmi,"",@"SHT_CUDA_INFO"
	.sectionflags	@""
	.align	4


	//----- nvinfo : EIATTR_CUDA_API_VERSION
	.align		4
        /*0000*/ 	.byte	0x04, 0x37
        /*0002*/ 	.short	(.L_146 - .L_145)
.L_145:
        /*0004*/ 	.word	0x00000082


	//----- nvinfo : EIATTR_KPARAM_INFO
	.align		4
.L_146:
        /*0008*/ 	.byte	0x04, 0x17
        /*000a*/ 	.short	(.L_148 - .L_147)
.L_147:
        /*000c*/ 	.word	0x00000000
        /*0010*/ 	.short	0x0002
        /*0012*/ 	.short	0x0010
        /*0014*/ 	.byte	0x00, 0xf0, 0x11, 0x00


	//----- nvinfo : EIATTR_KPARAM_INFO
	.align		4
.L_148:
        /*0018*/ 	.byte	0x04, 0x17
        /*001a*/ 	.short	(.L_150 - .L_149)
.L_149:
        /*001c*/ 	.word	0x00000000
        /*0020*/ 	.short	0x0001
        /*0022*/ 	.short	0x0008
        /*0024*/ 	.byte	0x00, 0xf0, 0x21, 0x00


	//----- nvinfo : EIATTR_KPARAM_INFO
	.align		4
.L_150:
        /*0028*/ 	.byte	0x04, 0x17
        /*002a*/ 	.short	(.L_152 - .L_151)
.L_151:
        /*002c*/ 	.word	0x00000000
        /*0030*/ 	.short	0x0000
        /*0032*/ 	.short	0x0000
        /*0034*/ 	.byte	0x00, 0xf5, 0x21, 0x00


	//----- nvinfo : EIATTR_SPARSE_MMA_MASK
	.align		4
.L_152:
        /*0038*/ 	.byte	0x03, 0x50
        /*003a*/ 	.short	0x0000


	//----- nvinfo : EIATTR_MAXREG_COUNT
	.align		4
        /*003c*/ 	.byte	0x03, 0x1b
        /*003e*/ 	.short	0x00ff


	//----- nvinfo : EIATTR_MERCURY_ISA_VERSION
	.align		4
        /*0040*/ 	.byte	0x03, 0x5f
        /*0042*/ 	.short	0x0101


	//----- nvinfo : EIATTR_VRC_CTA_INIT_COUNT
	.align		4
        /*0044*/ 	.byte	0x02, 0x4a
	.zero		1
	.zero		1


	//----- nvinfo : EIATTR_EXIT_INSTR_OFFSETS
	.align		4
        /*0048*/ 	.byte	0x04, 0x1c
        /*004a*/ 	.short	(.L_154 - .L_153)


	//   ....[0]....
.L_153:
        /*004c*/ 	.word	0x00000070


	//   ....[1]....
        /*0050*/ 	.word	0x00000f00


	//----- nvinfo : EIATTR_CRS_STACK_SIZE
	.align		4
.L_154:
        /*0054*/ 	.byte	0x04, 0x1e
        /*0056*/ 	.short	(.L_156 - .L_155)
.L_155:
        /*0058*/ 	.word	0x00000000


	//----- nvinfo : EIATTR_CBANK_PARAM_SIZE
	.align		4
.L_156:
        /*005c*/ 	.byte	0x03, 0x19
        /*005e*/ 	.short	0x0014


	//----- nvinfo : EIATTR_PARAM_CBANK
	.align		4
        /*0060*/ 	.byte	0x04, 0x0a
        /*0062*/ 	.short	(.L_158 - .L_157)
	.align		4
.L_157:
        /*0064*/ 	.word	index@(.nv.constant0._Z13initRNGStatesP17curandStateXORWOWmi)
        /*0068*/ 	.short	0x0380
        /*006a*/ 	.short	0x0014


	//----- nvinfo : EIATTR_SW_WAR
	.align		4
.L_158:
        /*006c*/ 	.byte	0x04, 0x36
        /*006e*/ 	.short	(.L_160 - .L_159)
.L_159:
        /*0070*/ 	.word	0x00000008
.L_160:


//--------------------- .nv.callgraph             --------------------------
	.section	.nv.callgraph,"",@"SHT_CUDA_CALLGRAPH"
	.align	4
	.sectionentsize	8
	.align		4
        /*0000*/ 	.word	0x00000000
	.align		4
        /*0004*/ 	.word	0xffffffff
	.align		4
        /*0008*/ 	.word	0x00000000
	.align		4
        /*000c*/ 	.word	0xfffffffe
	.align		4
        /*0010*/ 	.word	0x00000000
	.align		4
        /*0014*/ 	.word	0xfffffffd
	.align		4
        /*0018*/ 	.word	0x00000000
	.align		4
        /*001c*/ 	.word	0xfffffffc


//--------------------- .nv.constant4             --------------------------
	.section	.nv.constant4,"a",@progbits
	.align	8
	.align		8
.nv.constant4:
        /*0000*/ 	.dword	precalc_xorwow_matrix
	.align		8
        /*0008*/ 	.dword	precalc_xorwow_offset_matrix
	.align		8
        /*0010*/ 	.dword	mrg32k3aM1
	.align		8
        /*0018*/ 	.dword	mrg32k3aM2
	.align		8
        /*0020*/ 	.dword	mrg32k3aM1SubSeq
	.align		8
        /*0028*/ 	.dword	mrg32k3aM2SubSeq
	.align		8
        /*0030*/ 	.dword	mrg32k3aM1Seq
	.align		8
        /*0038*/ 	.dword	mrg32k3aM2Seq


//--------------------- .nv.constant3             --------------------------
	.section	.nv.constant3,"a",@progbits
	.align	8
.nv.constant3:
	.type		__cr_lgamma_table,@object
	.size		__cr_lgamma_table,(.L_8 - __cr_lgamma_table)
__cr_lgamma_table:
        /*0000*/ 	.byte	0x00, 0x00, 0x00, 0x00, 0x00, 0x00, 0x00, 0x00, 0x00, 0x00, 0x00, 0x00, 0x00, 0x00, 0x00, 0x00
        /*0010*/ 	.byte	0xef, 0x39, 0xfa, 0xfe, 0x42, 0x2e, 0xe6, 0x3f, 0x02, 0x20, 0x2a, 0xfa, 0x0b, 0xab, 0xfc, 0x3f
        /*0020*/ 	.byte	0xf9, 0x2c, 0x92, 0x7c, 0xa7, 0x6c, 0x09, 0x40, 0xc9, 0x79, 0x44, 0x3c, 0x64, 0x26, 0x13, 0x40
        /*0030*/ 	.byte	0xca, 0x01, 0xcf, 0x3a, 0x27, 0x51, 0x1a, 0x40, 0x30, 0xcc, 0x2d, 0xf3, 0xe1, 0x0c, 0x21, 0x40
        /*0040*/ 	.byte	0x0d, 0xb7, 0xfc, 0x82, 0x8e, 0x35, 0x25, 0x40
.L_8:


//--------------------- .text._Z20initPopulationKernelPiPKiP17curandStateXORWOWii --------------------------
	.section	.text._Z20initPopulationKernelPiPKiP17curandStateXORWOWii,"ax",@progbits
	.align	128
        .global         _Z20initPopulationKernelPiPKiP17curandStateXORWOWii
        .type           _Z20initPopulationKernelPiPKiP17curandStateXORWOWii,@function
        .size           _Z20initPopulationKernelPiPKiP17curandStateXORWOWii,(.L_x_67 - _Z20initPopulationKernelPiPKiP17curandStateXORWOWii)
        .other          _Z20initPopulationKernelPiPKiP17curandStateXORWOWii,@"STO_CUDA_ENTRY STV_DEFAULT"
_Z20initPopulationKernelPiPKiP17curandStateXORWOWii:
.text._Z20initPopulationKernelPiPKiP17curandStateXORWOWii:
[----:B------:R-:W-:Y:S01]  /*0000*/  LDC R1, c[0x0][0x37c] ;  /* 0x0000df00ff017b82 */ /* 0x000fe20000000800 */
[----:B------:R-:W0:Y:S01]  /*0010*/  S2R R13, SR_CTAID.X ;  /* 0x00000000000d7919 */ /* 0x000e220000002500 */
[----:B------:R-:W0:Y:S01]  /*0020*/  LDCU UR4, c[0x0][0x360] ;  /* 0x00006c00ff0477ac */ /* 0x000e220008000800 */
[----:B------:R-:W0:Y:S01]  /*0030*/  S2R R0, SR_TID.X ;  /* 0x0000000000007919 */ /* 0x000e220000002100 */
[----:B------:R-:W1:Y:S01]  /*0040*/  LDCU UR5, c[0x0][0x398] ;  /* 0x00007300ff0577ac */ /* 0x000e620008000800 */
[----:B0-----:R-:W-:Y:S01]  /*0050*/  IMAD R13, R13, UR4, R0 ;  /* 0x000000040d0d7c24 */ /* 0x001fe2000f8e0200 */
[----:B------:R-:W0:Y:S04]  /*0060*/  LDCU UR4, c[0x0][0x39c] ;  /* 0x00007380ff0477ac */ /* 0x000e280008000800 */
[----:B-1----:R-:W-:-:S13]  /*0070*/  ISETP.GE.AND P0, PT, R13, UR5, PT ;  /* 0x000000050d007c0c */ /* 0x002fda000bf06270 */
[----:B0-----:R-:W-:Y:S05]  /*0080*/  @P0 EXIT ;  /* 0x000000000000094d */ /* 0x001fea0003800000 */
[----:B------:R-:W0:Y:S01]  /*0090*/  LDC.64 R4, c[0x0][0x390] ;  /* 0x0000e400ff047b82 */ /* 0x000e220000000a00 */
[----:B------:R-:W1:Y:S01]  /*00a0*/  LDCU.64 UR10, c[0x0][0x358] ;  /* 0x00006b00ff0a77ac */ /* 0x000e620008000a00 */
[----:B------:R-:W2:Y:S01]  /*00b0*/  LDCU UR5, c[0x0][0x39c] ;  /* 0x00007380ff0577ac */ /* 0x000ea20008000800 */
[----:B0-----:R-:W-:-:S05]  /*00c0*/  IMAD.WIDE R4, R13, 0x30, R4 ;  /* 0x000000300d047825 */ /* 0x001fca00078e0204 */
[----:B-1----:R0:W5:Y:S04]  /*00d0*/  LDG.E R23, desc[UR10][R4.64+0x20] ;  /* 0x0000200a04177981 */ /* 0x002168000c1e1900 */
[----:B------:R0:W5:Y:S04]  /*00e0*/  LDG.E.64 R6, desc[UR10][R4.64+0x28] ;  /* 0x0000280a04067981 */ /* 0x000168000c1e1b00 */
[----:B------:R0:W5:Y:S04]  /*00f0*/  LDG.E.64 R2, desc[UR10][R4.64] ;  /* 0x0000000a04027981 */ /* 0x000168000c1e1b00 */
[----:B------:R0:W5:Y:S04]  /*0100*/  LDG.E.64 R18, desc[UR10][R4.64+0x8] ;  /* 0x0000080a04127981 */ /* 0x000168000c1e1b00 */
[----:B------:R0:W5:Y:S04]  /*0110*/  LDG.E.64 R10, desc[UR10][R4.64+0x10] ;  /* 0x0000100a040a7981 */ /* 0x000168000c1e1b00 */
[----:B------:R0:W5:Y:S01]  /*0120*/  LDG.E.64 R8, desc[UR10][R4.64+0x18] ;  /* 0x0000180a04087981 */ /* 0x000162000c1e1b00 */
[----:B--2---:R-:W-:-:S02]  /*0130*/  UISETP.GE.AND UP0, UPT, UR5, 0x1, UPT ;  /* 0x000000010500788c */ /* 0x004fc4000bf06270 */
[----:B------:R-:W-:-:S07]  /*0140*/  IMAD R0, R13, UR5, RZ ;  /* 0x000000050d007c24 */ /* 0x000fce000f8e02ff */
[----:B0-----:R-:W-:Y:S05]  /*0150*/  BRA.U !UP0, `(.L_x_0) ;  /* 0x0000000508ec7547 */ /* 0x001fea000b800000 */
[----:B------:R-:W-:Y:S01]  /*0160*/  UISETP.GE.U32.AND UP1, UPT, UR5, 0x10, UPT ;  /* 0x000000100500788c */ /* 0x000fe2000bf26070 */
[----:B------:R-:W-:Y:S01]  /*0170*/  IMAD.MOV.U32 R13, RZ, RZ, RZ ;  /* 0x000000ffff0d7224 */ /* 0x000fe200078e00ff */
[----:B------:R-:W-:-:S04]  /*0180*/  ULOP3.LUT UR16, UR5, 0xf, URZ, 0xc0, !UPT ;  /* 0x0000000f05107892 */ /* 0x000fc8000f8ec0ff */
[----:B------:R-:W-:-:S03]  /*0190*/  UISETP.NE.AND UP0, UPT, UR16, URZ, UPT ;  /* 0x000000ff1000728c */ /* 0x000fc6000bf05270 */
[----:B------:R-:W-:Y:S08]  /*01a0*/  BRA.U !UP1, `(.L_x_1) ;  /* 0x0000000109d87547 */ /* 0x000ff0000b800000 */
[----:B------:R-:W0:Y:S01]  /*01b0*/  LDCU.128 UR12, c[0x0][0x380] ;  /* 0x00007000ff0c77ac */ /* 0x000e220008000c00 */
[----:B------:R-:W-:Y:S01]  /*01c0*/  IMAD.MOV.U32 R12, RZ, RZ, R0 ;  /* 0x000000ffff0c7224 */ /* 0x000fe200078e0000 */
[----:B------:R-:W-:-:S06]  /*01d0*/  ULOP3.LUT UR5, UR5, 0x7ffffff0, URZ, 0xc0, !UPT ;  /* 0x7ffffff005057892 */ /* 0x000fcc000f8ec0ff */
[----:B------:R-:W-:Y:S01]  /*01e0*/  MOV R13, UR5 ;  /* 0x00000005000d7c02 */ /* 0x000fe20008000f00 */
[----:B0-----:R-:W-:Y:S02]  /*01f0*/  UIADD3 UR8, UP1, UPT, UR14, 0x20, URZ ;  /* 0x000000200e087890 */ /* 0x001fe4000ff3e0ff */
[----:B------:R-:W-:Y:S02]  /*0200*/  UIADD3 UR6, UP2, UPT, UR12, 0x20, URZ ;  /* 0x000000200c067890 */ /* 0x000fe4000ff5e0ff */
[----:B------:R-:W-:Y:S02]  /*0210*/  UIADD3.X UR9, UPT, UPT, URZ, UR15, URZ, UP1, !UPT ;  /* 0x0000000fff097290 */ /* 0x000fe40008ffe4ff */
[----:B------:R-:W-:Y:S01]  /*0220*/  IMAD.U32 R20, RZ, RZ, UR8 ;  /* 0x00000008ff147e24 */ /* 0x000fe2000f8e00ff */
[----:B------:R-:W-:Y:S02]  /*0230*/  UIADD3 UR12, UPT, UPT, -UR5, URZ, URZ ;  /* 0x000000ff050c7290 */ /* 0x000fe4000fffe1ff */
[----:B------:R-:W-:Y:S01]  /*0240*/  UIADD3.X UR7, UPT, UPT, URZ, UR13, URZ, UP2, !UPT ;  /* 0x0000000dff077290 */ /* 0x000fe200097fe4ff */
[----:B------:R-:W-:-:S11]  /*0250*/  IMAD.U32 R22, RZ, RZ, UR9 ;  /* 0x00000009ff167e24 */ /* 0x000fd6000f8e00ff */
.L_x_2:
[----:B------:R-:W-:Y:S01]  /*0260*/  MOV R14, R20 ;  /* 0x00000014000e7202 */ /* 0x000fe20000000f00 */
[----:B------:R-:W-:-:S05]  /*0270*/  IMAD.MOV.U32 R15, RZ, RZ, R22 ;  /* 0x000000ffff0f7224 */ /* 0x000fca00078e0016 */
[----:B0-----:R-:W2:Y:S01]  /*0280*/  LDG.E R21, desc[UR10][R14.64+-0x20] ;  /* 0xffffe00a0e157981 */ /* 0x001ea2000c1e1900 */
[----:B------:R-:W-:Y:S01]  /*0290*/  MOV R17, UR7 ;  /* 0x0000000700117c02 */ /* 0x000fe20008000f00 */
[----:B------:R-:W-:-:S04]  /*02a0*/  IMAD.U32 R16, RZ, RZ, UR6 ;  /* 0x00000006ff107e24 */ /* 0x000fc8000f8e00ff */
[----:B------:R-:W-:-:S05]  /*02b0*/  IMAD.WIDE R16, R12, 0x4, R16 ;  /* 0x000000040c107825 */ /* 0x000fca00078e0210 */
[----:B--2---:R0:W-:Y:S04]  /*02c0*/  STG.E desc[UR10][R16.64+-0x20], R21 ;  /* 0xffffe01510007986 */ /* 0x0041e8000c10190a */
[----:B------:R-:W2:Y:S04]  /*02d0*/  LDG.E R25, desc[UR10][R14.64+-0x1c] ;  /* 0xffffe40a0e197981 */ /* 0x000ea8000c1e1900 */
[----:B--2---:R1:W-:Y:S04]  /*02e0*/  STG.E desc[UR10][R16.64+-0x1c], R25 ;  /* 0xffffe41910007986 */ /* 0x0043e8000c10190a */
[----:B------:R-:W2:Y:S04]  /*02f0*/  LDG.E R27, desc[UR10][R14.64+-0x18] ;  /* 0xffffe80a0e1b7981 */ /* 0x000ea8000c1e1900 */
[----:B--2---:R2:W-:Y:S04]  /*0300*/  STG.E desc[UR10][R16.64+-0x18], R27 ;  /* 0xffffe81b10007986 */ /* 0x0045e8000c10190a */
[----:B------:R-:W3:Y:S04]  /*0310*/  LDG.E R29, desc[UR10][R14.64+-0x14] ;  /* 0xffffec0a0e1d7981 */ /* 0x000ee8000c1e1900 */
[----:B---3--:R3:W-:Y:S04]  /*0320*/  STG.E desc[UR10][R16.64+-0x14], R29 ;  /* 0xffffec1d10007986 */ /* 0x0087e8000c10190a */
[----:B------:R-:W4:Y:S04]  /*0330*/  LDG.E R20, desc[UR10][R14.64+-0x10] ;  /* 0xfffff00a0e147981 */ /* 0x000f28000c1e1900 */
[----:B----4-:R4:W-:Y:S04]  /*0340*/  STG.E desc[UR10][R16.64+-0x10], R20 ;  /* 0xfffff01410007986 */ /* 0x0109e8000c10190a */
[----:B------:R-:W2:Y:S04]  /*0350*/  LDG.E R22, desc[UR10][R14.64+-0xc] ;  /* 0xfffff40a0e167981 */ /* 0x000ea8000c1e1900 */
[----:B--2---:R2:W-:Y:S04]  /*0360*/  STG.E desc[UR10][R16.64+-0xc], R22 ;  /* 0xfffff41610007986 */ /* 0x0045e8000c10190a */
[----:B0-----:R-:W3:Y:S04]  /*0370*/  LDG.E R21, desc[UR10][R14.64+-0x8] ;  /* 0xfffff80a0e157981 */ /* 0x001ee8000c1e1900 */
[----:B---3--:R0:W-:Y:S04]  /*0380*/  STG.E desc[UR10][R16.64+-0x8], R21 ;  /* 0xfffff81510007986 */ /* 0x0081e8000c10190a */
[----:B-1----:R-:W3:Y:S04]  /*0390*/  LDG.E R25, desc[UR10][R14.64+-0x4] ;  /* 0xfffffc0a0e197981 */ /* 0x002ee8000c1e1900 */
[----:B---3--:R1:W-:Y:S04]  /*03a0*/  STG.E desc[UR10][R16.64+-0x4], R25 ;  /* 0xfffffc1910007986 */ /* 0x0083e8000c10190a */
[----:B------:R-:W3:Y:S04]  /*03b0*/  LDG.E R27, desc[UR10][R14.64] ;  /* 0x0000000a0e1b7981 */ /* 0x000ee8000c1e1900 */
[----:B---3--:R3:W-:Y:S04]  /*03c0*/  STG.E desc[UR10][R16.64], R27 ;  /* 0x0000001b10007986 */ /* 0x0087e8000c10190a */
[----:B------:R-:W4:Y:S04]  /*03d0*/  LDG.E R29, desc[UR10][R14.64+0x4] ;  /* 0x0000040a0e1d7981 */ /* 0x000f28000c1e1900 */
[----:B----4-:R4:W-:Y:S04]  /*03e0*/  STG.E desc[UR10][R16.64+0x4], R29 ;  /* 0x0000041d10007986 */ /* 0x0109e8000c10190a */
[----:B------:R-:W2:Y:S04]  /*03f0*/  LDG.E R20, desc[UR10][R14.64+0x8] ;  /* 0x0000080a0e147981 */ /* 0x000ea8000c1e1900 */
[----:B--2---:R2:W-:Y:S04]  /*0400*/  STG.E desc[UR10][R16.64+0x8], R20 ;  /* 0x0000081410007986 */ /* 0x0045e8000c10190a */
[----:B------:R-:W3:Y:S04]  /*0410*/  LDG.E R22, desc[UR10][R14.64+0xc] ;  /* 0x00000c0a0e167981 */ /* 0x000ee8000c1e1900 */
[----:B---3--:R3:W-:Y:S04]  /*0420*/  STG.E desc[UR10][R16.64+0xc], R22 ;  /* 0x00000c1610007986 */ /* 0x0087e8000c10190a */
[----:B0-----:R-:W4:Y:S04]  /*0430*/  LDG.E R21, desc[UR10][R14.64+0x10] ;  /* 0x0000100a0e157981 */ /* 0x001f28000c1e1900 */
[----:B----4-:R0:W-:Y:S04]  /*0440*/  STG.E desc[UR10][R16.64+0x10], R21 ;  /* 0x0000101510007986 */ /* 0x0101e8000c10190a */
[----:B-1----:R-:W4:Y:S04]  /*0450*/  LDG.E R25, desc[UR10][R14.64+0x14] ;  /* 0x0000140a0e197981 */ /* 0x002f28000c1e1900 */
[----:B----4-:R0:W-:Y:S04]  /*0460*/  STG.E desc[UR10][R16.64+0x14], R25 ;  /* 0x0000141910007986 */ /* 0x0101e8000c10190a */
[----:B------:R-:W4:Y:S04]  /*0470*/  LDG.E R27, desc[UR10][R14.64+0x18] ;  /* 0x0000180a0e1b7981 */ /* 0x000f28000c1e1900 */
[----:B----4-:R0:W-:Y:S04]  /*0480*/  STG.E desc[UR10][R16.64+0x18], R27 ;  /* 0x0000181b10007986 */ /* 0x0101e8000c10190a */
[----:B------:R-:W4:Y:S01]  /*0490*/  LDG.E R29, desc[UR10][R14.64+0x1c] ;  /* 0x00001c0a0e1d7981 */ /* 0x000f22000c1e1900 */
[----:B------:R-:W-:Y:S01]  /*04a0*/  UIADD3 UR12, UPT, UPT, UR12, 0x10, URZ ;  /* 0x000000100c0c7890 */ /* 0x000fe2000fffe0ff */
[----:B--2---:R-:W-:Y:S01]  /*04b0*/  IADD3 R20, P0, PT, R14, 0x40, RZ ;  /* 0x000000400e147810 */ /* 0x004fe20007f1e0ff */
[----:B------:R-:W-:-:S02]  /*04c0*/  VIADD R12, R12, 0x10 ;  /* 0x000000100c0c7836 */ /* 0x000fc40000000000 */
[----:B------:R-:W-:Y:S02]  /*04d0*/  UISETP.NE.AND UP1, UPT, UR12, URZ, UPT ;  /* 0x000000ff0c00728c */ /* 0x000fe4000bf25270 */
[----:B---3--:R-:W-:Y:S01]  /*04e0*/  IMAD.X R22, RZ, RZ, R15, P0 ;  /* 0x000000ffff167224 */ /* 0x008fe200000e060f */
[----:B----4-:R0:W-:Y:S06]  /*04f0*/  STG.E desc[UR10][R16.64+0x1c], R29 ;  /* 0x00001c1d10007986 */ /* 0x0101ec000c10190a */
[----:B------:R-:W-:Y:S05]  /*0500*/  BRA.U UP1, `(.L_x_2) ;  /* 0xfffffffd01547547 */ /* 0x000fea000b83ffff */
.L_x_1:
[----:B------:R-:W-:Y:S05]  /*0510*/  BRA.U !UP0, `(.L_x_0) ;  /* 0x0000000108fc7547 */ /* 0x000fea000b800000 */
[----:B------:R-:W1:Y:S01]  /*0520*/  LDCU UR5, c[0x0][0x39c] ;  /* 0x00007380ff0577ac */ /* 0x000e620008000800 */
[----:B------:R-:W-:Y:S02]  /*0530*/  UISETP.GE.U32.AND UP0, UPT, UR16, 0x8, UPT ;  /* 0x000000081000788c */ /* 0x000fe4000bf06070 */
[----:B-1----:R-:W-:-:S04]  /*0540*/  ULOP3.LUT UR6, UR5, 0x7, URZ, 0xc0, !UPT ;  /* 0x0000000705067892 */ /* 0x002fc8000f8ec0ff */
[----:B------:R-:W-:-:S03]  /*0550*/  UISETP.NE.AND UP1, UPT, UR6, URZ, UPT ;  /* 0x000000ff0600728c */ /* 0x000fc6000bf25270 */
[----:B------:R-:W-:Y:S08]  /*0560*/  BRA.U !UP0, `(.L_x_3) ;  /* 0x0000000108587547 */ /* 0x000ff0000b800000 */
[----:B------:R-:W1:Y:S08]  /*0570*/  LDC.64 R14, c[0x0][0x388] ;  /* 0x0000e200ff0e7b82 */ /* 0x000e700000000a00 */
[----:B0-----:R-:W0:Y:S01]  /*0580*/  LDC.64 R16, c[0x0][0x380] ;  /* 0x0000e000ff107b82 */ /* 0x001e220000000a00 */
[----:B-1----:R-:W-:-:S05]  /*0590*/  IMAD.WIDE.U32 R14, R13, 0x4, R14 ;  /* 0x000000040d0e7825 */ /* 0x002fca00078e000e */
[----:B------:R-:W2:Y:S01]  /*05a0*/  LDG.E R21, desc[UR10][R14.64] ;  /* 0x0000000a0e157981 */ /* 0x000ea2000c1e1900 */
[----:B------:R-:W-:-:S05]  /*05b0*/  IADD3 R25, PT, PT, R0, R13, RZ ;  /* 0x0000000d00197210 */ /* 0x000fca0007ffe0ff */
[----:B0-----:R-:W-:-:S05]  /*05c0*/  IMAD.WIDE R16, R25, 0x4, R16 ;  /* 0x0000000419107825 */ /* 0x001fca00078e0210 */
[----:B--2---:R0:W-:Y:S04]  /*05d0*/  STG.E desc[UR10][R16.64], R21 ;  /* 0x0000001510007986 */ /* 0x0041e8000c10190a */
[----:B------:R-:W2:Y:S04]  /*05e0*/  LDG.E R25, desc[UR10][R14.64+0x4] ;  /* 0x0000040a0e197981 */ /* 0x000ea8000c1e1900 */
[----:B--2---:R1:W-:Y:S04]  /*05f0*/  STG.E desc[UR10][R16.64+0x4], R25 ;  /* 0x0000041910007986 */ /* 0x0043e8000c10190a */
[----:B------:R-:W2:Y:S04]  /*0600*/  LDG.E R27, desc[UR10][R14.64+0x8] ;  /* 0x0000080a0e1b7981 */ /* 0x000ea8000c1e1900 */
[----:B--2---:R2:W-:Y:S04]  /*0610*/  STG.E desc[UR10][R16.64+0x8], R27 ;  /* 0x0000081b10007986 */ /* 0x0045e8000c10190a */
[----:B------:R-:W3:Y:S04]  /*0620*/  LDG.E R29, desc[UR10][R14.64+0xc] ;  /* 0x00000c0a0e1d7981 */ /* 0x000ee8000c1e1900 */
[----:B---3--:R2:W-:Y:S04]  /*0630*/  STG.E desc[UR10][R16.64+0xc], R29 ;  /* 0x00000c1d10007986 */ /* 0x0085e8000c10190a */
[----:B------:R-:W3:Y:S04]  /*0640*/  LDG.E R12, desc[UR10][R14.64+0x10] ;  /* 0x0000100a0e0c7981 */ /* 0x000ee8000c1e1900 */
[----:B---3--:R2:W-:Y:S04]  /*0650*/  STG.E desc[UR10][R16.64+0x10], R12 ;  /* 0x0000100c10007986 */ /* 0x0085e8000c10190a */
[----:B------:R-:W3:Y:S04]  /*0660*/  LDG.E R20, desc[UR10][R14.64+0x14] ;  /* 0x0000140a0e147981 */ /* 0x000ee8000c1e1900 */
[----:B---3--:R2:W-:Y:S04]  /*0670*/  STG.E desc[UR10][R16.64+0x14], R20 ;  /* 0x0000141410007986 */ /* 0x0085e8000c10190a */
[----:B0-----:R-:W3:Y:S04]  /*0680*/  LDG.E R21, desc[UR10][R14.64+0x18] ;  /* 0x0000180a0e157981 */ /* 0x001ee8000c1e1900 */
[----:B---3--:R2:W-:Y:S04]  /*0690*/  STG.E desc[UR10][R16.64+0x18], R21 ;  /* 0x0000181510007986 */ /* 0x0085e8000c10190a */
[----:B-1----:R-:W3:Y:S01]  /*06a0*/  LDG.E R25, desc[UR10][R14.64+0x1c] ;  /* 0x00001c0a0e197981 */ /* 0x002ee2000c1e1900 */
[----:B------:R-:W-:-:S03]  /*06b0*/  VIADD R13, R13, 0x8 ;  /* 0x000000080d0d7836 */ /* 0x000fc60000000000 */
[----:B---3--:R2:W-:Y:S04]  /*06c0*/  STG.E desc[UR10][R16.64+0x1c], R25 ;  /* 0x00001c1910007986 */ /* 0x0085e8000c10190a */
.L_x_3:
[----:B------:R-:W-:Y:S05]  /*06d0*/  BRA.U !UP1, `(.L_x_0) ;  /* 0x00000001098c7547 */ /* 0x000fea000b800000 */
[----:B------:R-:W-:Y:S02]  /*06e0*/  UISETP.GE.U32.AND UP0, UPT, UR6, 0x4, UPT ;  /* 0x000000040600788c */ /* 0x000fe4000bf06070 */
[----:B------:R-:W-:-:S04]  /*06f0*/  ULOP3.LUT UR5, UR5, 0x3, URZ, 0xc0, !UPT ;  /* 0x0000000305057892 */ /* 0x000fc8000f8ec0ff */
[----:B------:R-:W-:-:S03]  /*0700*/  UISETP.NE.AND UP1, UPT, UR5, URZ, UPT ;  /* 0x000000ff0500728c */ /* 0x000fc6000bf25270 */
[----:B------:R-:W-:Y:S08]  /*0710*/  BRA.U !UP0, `(.L_x_4) ;  /* 0x0000000108387547 */ /* 0x000ff0000b800000 */
[----:B------:R-:W1:Y:S08]  /*0720*/  LDC.64 R14, c[0x0][0x388] ;  /* 0x0000e200ff0e7b82 */ /* 0x000e700000000a00 */
[----:B0-2---:R-:W0:Y:S01]  /*0730*/  LDC.64 R16, c[0x0][0x380] ;  /* 0x0000e000ff107b82 */ /* 0x005e220000000a00 */
[----:B-1----:R-:W-:-:S05]  /*0740*/  IMAD.WIDE.U32 R14, R13, 0x4, R14 ;  /* 0x000000040d0e7825 */ /* 0x002fca00078e000e */
[----:B------:R-:W2:Y:S01]  /*0750*/  LDG.E R21, desc[UR10][R14.64] ;  /* 0x0000000a0e157981 */ /* 0x000ea2000c1e1900 */
[----:B------:R-:W-:-:S04]  /*0760*/  IMAD.IADD R25, R0, 0x1, R13 ;  /* 0x0000000100197824 */ /* 0x000fc800078e020d */
[----:B0-----:R-:W-:-:S05]  /*0770*/  IMAD.WIDE R16, R25, 0x4, R16 ;  /* 0x0000000419107825 */ /* 0x001fca00078e0210 */
[----:B--2---:R1:W-:Y:S04]  /*0780*/  STG.E desc[UR10][R16.64], R21 ;  /* 0x0000001510007986 */ /* 0x0043e8000c10190a */
[----:B------:R-:W2:Y:S04]  /*0790*/  LDG.E R25, desc[UR10][R14.64+0x4] ;  /* 0x0000040a0e197981 */ /* 0x000ea8000c1e1900 */
[----:B--2---:R1:W-:Y:S04]  /*07a0*/  STG.E desc[UR10][R16.64+0x4], R25 ;  /* 0x0000041910007986 */ /* 0x0043e8000c10190a */
[----:B------:R-:W2:Y:S04]  /*07b0*/  LDG.E R27, desc[UR10][R14.64+0x8] ;  /* 0x0000080a0e1b7981 */ /* 0x000ea8000c1e1900 */
[----:B--2---:R1:W-:Y:S04]  /*07c0*/  STG.E desc[UR10][R16.64+0x8], R27 ;  /* 0x0000081b10007986 */ /* 0x0043e8000c10190a */
[----:B------:R-:W2:Y:S01]  /*07d0*/  LDG.E R29, desc[UR10][R14.64+0xc] ;  /* 0x00000c0a0e1d7981 */ /* 0x000ea2000c1e1900 */
[----:B------:R-:W-:-:S03]  /*07e0*/  IADD3 R13, PT, PT, R13, 0x4, RZ ;  /* 0x000000040d0d7810 */ /* 0x000fc60007ffe0ff */
[----:B--2---:R1:W-:Y:S04]  /*07f0*/  STG.E desc[UR10][R16.64+0xc], R29 ;  /* 0x00000c1d10007986 */ /* 0x0043e8000c10190a */
.L_x_4:
[----:B------:R-:W-:Y:S05]  /*0800*/  BRA.U !UP1, `(.L_x_0) ;  /* 0x0000000109407547 */ /* 0x000fea000b800000 */
[----:B012---:R-:W0:Y:S01]  /*0810*/  LDC.64 R16, c[0x0][0x388] ;  /* 0x0000e200ff107b82 */ /* 0x007e220000000a00 */
[----:B------:R-:W-:Y:S01]  /*0820*/  IMAD.IADD R21, R0, 0x1, R13 ;  /* 0x0000000100157824 */ /* 0x000fe200078e020d */
[----:B------:R-:W-:-:S06]  /*0830*/  UIADD3 UR5, UPT, UPT, -UR5, URZ, URZ ;  /* 0x000000ff05057290 */ /* 0x000fcc000fffe1ff */
[----:B------:R-:W1:Y:S01]  /*0840*/  LDC.64 R14, c[0x0][0x380] ;  /* 0x0000e000ff0e7b82 */ /* 0x000e620000000a00 */
[----:B0-----:R-:W-:-:S04]  /*0850*/  IMAD.WIDE.U32 R16, R13, 0x4, R16 ;  /* 0x000000040d107825 */ /* 0x001fc800078e0010 */
[----:B------:R-:W-:-:S07]  /*0860*/  IMAD.MOV.U32 R25, RZ, RZ, R17 ;  /* 0x000000ffff197224 */ /* 0x000fce00078e0011 */
.L_x_5:
[----:B---3--:R-:W-:-:S06]  /*0870*/  MOV R17, R25 ;  /* 0x0000001900117202 */ /* 0x008fcc0000000f00 */
[----:B------:R0:W2:Y:S01]  /*0880*/  LDG.E R17, desc[UR10][R16.64] ;  /* 0x0000000a10117981 */ /* 0x0000a2000c1e1900 */
[----:B-1----:R-:W-:Y:S01]  /*0890*/  IMAD.WIDE R12, R21, 0x4, R14 ;  /* 0x00000004150c7825 */ /* 0x002fe200078e020e */
[----:B------:R-:W-:-:S03]  /*08a0*/  UIADD3 UR5, UPT, UPT, UR5, 0x1, URZ ;  /* 0x0000000105057890 */ /* 0x000fc6000fffe0ff */
[----:B------:R-:W-:Y:S01]  /*08b0*/  VIADD R21, R21, 0x1 ;  /* 0x0000000115157836 */ /* 0x000fe20000000000 */
[----:B------:R-:W-:Y:S01]  /*08c0*/  UISETP.NE.AND UP0, UPT, UR5, URZ, UPT ;  /* 0x000000ff0500728c */ /* 0x000fe2000bf05270 */
[----:B0-----:R-:W-:-:S05]  /*08d0*/  IADD3 R16, P0, PT, R16, 0x4, RZ ;  /* 0x0000000410107810 */ /* 0x001fca0007f1e0ff */
[----:B------:R-:W-:Y:S01]  /*08e0*/  IMAD.X R25, RZ, RZ, R25, P0 ;  /* 0x000000ffff197224 */ /* 0x000fe200000e0619 */
[----:B--2---:R3:W-:Y:S02]  /*08f0*/  STG.E desc[UR10][R12.64], R17 ;  /* 0x000000110c007986 */ /* 0x0047e4000c10190a */
[----:B------:R-:W-:Y:S05]  /*0900*/  BRA.U UP0, `(.L_x_5) ;  /* 0xfffffffd00d87547 */ /* 0x000fea000b83ffff */
.L_x_0:
[----:B------:R-:W4:Y:S02]  /*0910*/  LDCU UR6, c[0x0][0x39c] ;  /* 0x00007380ff0677ac */ /* 0x000f240008000800 */
[----:B----4-:R-:W-:-:S09]  /*0920*/  UISETP.GE.AND UP0, UPT, UR6, 0x2, UPT ;  /* 0x000000020600788c */ /* 0x010fd2000bf06270 */
[----:B------:R-:W-:Y:S05]  /*0930*/  BRA.U !UP0, `(.L_x_6) ;  /* 0x0000002108a87547 */ /* 0x000fea000b800000 */
[----:B------:R-:W-:Y:S01]  /*0940*/  UIADD3 UR5, UPT, UPT, UR6, -0x1, URZ ;  /* 0xffffffff06057890 */ /* 0x000fe2000fffe0ff */
[----:B--2--5:R-:W-:Y:S01]  /*0950*/  MOV R20, R11 ;  /* 0x0000000b00147202 */ /* 0x024fe20000000f00 */
[----:B------:R-:W-:Y:S02]  /*0960*/  UIADD3 UR6, UPT, UPT, UR6, -0x2, URZ ;  /* 0xfffffffe06067890 */ /* 0x000fe4000fffe0ff */
[----:B------:R-:W-:Y:S02]  /*0970*/  ULOP3.LUT UR7, UR5, 0x7, URZ, 0xc0, !UPT ;  /* 0x0000000705077892 */ /* 0x000fe4000f8ec0ff */
[----:B------:R-:W-:-:S09]  /*0980*/  UISETP.GE.U32.AND UP0, UPT, UR6, 0x7, UPT ;  /* 0x000000070600788c */ /* 0x000fd2000bf06070 */
[----:B------:R-:W-:Y:S05]  /*0990*/  BRA.U !UP0, `(.L_x_7) ;  /* 0x0000001108347547 */ /* 0x000fea000b800000 */
[----:B------:R-:W-:Y:S01]  /*09a0*/  ULOP3.LUT UR6, UR5, 0xfffffff8, URZ, 0xc0, !UPT ;  /* 0xfffffff805067892 */ /* 0x000fe2000f8ec0ff */
[----:B------:R-:W-:Y:S01]  /*09b0*/  VIADD R2, R2, 0x161f14 ;  /* 0x00161f1402027836 */ /* 0x000fe20000000000 */
[----:B------:R-:W2:Y:S02]  /*09c0*/  LDCU.64 UR12, c[0x0][0x380] ;  /* 0x00007000ff0c77ac */ /* 0x000ea40008000a00 */
[----:B------:R-:W-:-:S12]  /*09d0*/  UIADD3 UR6, UPT, UPT, -UR6, URZ, URZ ;  /* 0x000000ff06067290 */ /* 0x000fd8000fffe1ff */
.L_x_8:
[----:B----4-:R-:W4:Y:S01]  /*09e0*/  I2F.U32.RP R15, UR4 ;  /* 0x00000004000f7d06 */ /* 0x010f220008209000 */
[----:B---3--:R-:W-:Y:S01]  /*09f0*/  SHF.R.U32.HI R12, RZ, 0x2, R3 ;  /* 0x00000002ff0c7819 */ /* 0x008fe20000011603 */
[----:B------:R-:W-:Y:S01]  /*0a00*/  IMAD.SHL.U32 R14, R11, 0x10, RZ ;  /* 0x000000100b0e7824 */ /* 0x000fe200078e00ff */
[----:B------:R-:W-:Y:S02]  /*0a10*/  USHF.R.S32.HI UR8, URZ, 0x1f, UR4 ;  /* 0x0000001fff087899 */ /* 0x000fe40008011404 */
[----:B------:R-:W-:-:S05]  /*0a20*/  LOP3.LUT R12, R12, R3, RZ, 0x3c, !PT ;  /* 0x000000030c0c7212 */ /* 0x000fca00078e3cff */
[----:B------:R-:W-:Y:S01]  /*0a30*/  IMAD.SHL.U32 R3, R12, 0x2, RZ ;  /* 0x000000020c037824 */ /* 0x000fe200078e00ff */
[----:B----4-:R-:W3:Y:S04]  /*0a40*/  MUFU.RCP R15, R15 ;  /* 0x0000000f000f7308 */ /* 0x010ee80000001000 */
[----:B------:R-:W-:-:S04]  /*0a50*/  LOP3.LUT R3, R11, R14, R3, 0x96, !PT ;  /* 0x0000000e0b037212 */ /* 0x000fc800078e9603 */
[----:B01----:R-:W-:Y:S01]  /*0a60*/  LOP3.LUT R25, R3, R12, RZ, 0x3c, !PT ;  /* 0x0000000c03197212 */ /* 0x003fe200078e3cff */
[----:B------:R-:W-:-:S03]  /*0a70*/  HFMA2 R12, -RZ, RZ, 0, 0 ;  /* 0x00000000ff0c7431 */ /* 0x000fc600000001ff */
[----:B------:R-:W-:Y:S01]  /*0a80*/  IADD3 R3, PT, PT, R2, -0x10974f, R25 ;  /* 0xffef68b102037810 */ /* 0x000fe20007ffe019 */
[----:B---3--:R-:W-:Y:S02]  /*0a90*/  VIADD R13, R15, 0xffffffe ;  /* 0x0ffffffe0f0d7836 */ /* 0x008fe40000000000 */
[----:B------:R-:W0:Y:S04]  /*0aa0*/  LDC.64 R14, c[0x0][0x380] ;  /* 0x0000e000ff0e7b82 */ /* 0x000e280000000a00 */
[----:B------:R-:W1:Y:S02]  /*0ab0*/  F2I.FTZ.U32.TRUNC.NTZ R13, R13 ;  /* 0x0000000d000d7305 */ /* 0x000e64000021f000 */
[----:B-1----:R-:W-:-:S05]  /*0ac0*/  IADD3 R17, PT, PT, RZ, -R13, RZ ;  /* 0x8000000dff117210 */ /* 0x002fca0007ffe0ff */
[----:B------:R-:W-:-:S04]  /*0ad0*/  IMAD R17, R17, UR4, RZ ;  /* 0x0000000411117c24 */ /* 0x000fc8000f8e02ff */
[----:B------:R-:W-:-:S06]  /*0ae0*/  IMAD.HI.U32 R12, R13, R17, R12 ;  /* 0x000000110d0c7227 */ /* 0x000fcc00078e000c */
[----:B------:R-:W-:-:S04]  /*0af0*/  IMAD.HI.U32 R12, R12, R3, RZ ;  /* 0x000000030c0c7227 */ /* 0x000fc800078e00ff */
[----:B------:R-:W-:-:S04]  /*0b00*/  IMAD.MOV R12, RZ, RZ, -R12 ;  /* 0x000000ffff0c7224 */ /* 0x000fc800078e0a0c */
[----:B------:R-:W-:-:S05]  /*0b10*/  IMAD R3, R12, UR4, R3 ;  /* 0x000000040c037c24 */ /* 0x000fca000f8e0203 */
[----:B------:R-:W-:-:S13]  /*0b20*/  ISETP.GE.U32.AND P0, PT, R3, UR4, PT ;  /* 0x0000000403007c0c */ /* 0x000fda000bf06070 */
[----:B------:R-:W-:Y:S01]  /*0b30*/  @P0 VIADD R3, R3, -UR4 ;  /* 0x8000000403030c36 */ /* 0x000fe20008000000 */
[----:B------:R-:W-:-:S04]  /*0b40*/  ISETP.NE.U32.AND P0, PT, RZ, UR4, PT ;  /* 0x00000004ff007c0c */ /* 0x000fc8000bf05070 */
[----:B------:R-:W-:-:S13]  /*0b50*/  ISETP.GE.U32.AND P1, PT, R3, UR4, PT ;  /* 0x0000000403007c0c */ /* 0x000fda000bf26070 */
[----:B------:R-:W-:Y:S02]  /*0b60*/  @P1 IADD3 R3, PT, PT, R3, -UR4, RZ ;  /* 0x8000000403031c10 */ /* 0x000fe4000fffe0ff */
[----:B------:R-:W-:Y:S02]  /*0b70*/  @!P0 LOP3.LUT R3, RZ, UR4, RZ, 0x33, !PT ;  /* 0x00000004ff038c12 */ /* 0x000fe4000f8e33ff */
[----:B------:R-:W-:-:S03]  /*0b80*/  IADD3 R13, P1, PT, R0, UR4, RZ ;  /* 0x00000004000d7c10 */ /* 0x000fc6000ff3e0ff */
[C---:B------:R-:W-:Y:S01]  /*0b90*/  IMAD.IADD R21, R0.reuse, 0x1, R3 ;  /* 0x0000000100157824 */ /* 0x040fe200078e0203 */
[----:B------:R-:W-:Y:S02]  /*0ba0*/  LEA.HI.X.SX32 R16, R0, UR8, 0x1, P1 ;  /* 0x0000000800107c11 */ /* 0x000fe400088f0eff */
[----:B--2---:R-:W-:Y:S01]  /*0bb0*/  LEA R12, P0, R13, UR12, 0x2 ;  /* 0x0000000c0d0c7c11 */ /* 0x004fe2000f8010ff */
[----:B0-----:R-:W-:-:S03]  /*0bc0*/  IMAD.WIDE R20, R21, 0x4, R14 ;  /* 0x0000000415147825 */ /* 0x001fc600078e020e */
[----:B------:R-:W-:Y:S02]  /*0bd0*/  LEA.HI.X R13, R13, UR13, R16, 0x2, P0 ;  /* 0x0000000d0d0d7c11 */ /* 0x000fe400080f1410 */
[----:B------:R-:W2:Y:S04]  /*0be0*/  LDG.E R3, desc[UR10][R20.64] ;  /* 0x0000000a14037981 */ /* 0x000ea8000c1e1900 */
[----:B------:R-:W3:Y:S01]  /*0bf0*/  LDG.E R22, desc[UR10][R12.64+-0x4] ;  /* 0xfffffc0a0c167981 */ /* 0x000ee2000c1e1900 */
[----:B------:R-:W-:Y:S01]  /*0c00*/  UIADD3 UR8, UPT, UPT, UR4, -0x1, URZ ;  /* 0xffffffff04087890 */ /* 0x000fe2000fffe0ff */
[----:B------:R-:W-:-:S05]  /*0c10*/  IMAD.MOV.U32 R16, RZ, RZ, RZ ;  /* 0x000000ffff107224 */ /* 0x000fca00078e00ff */
[----:B------:R-:W-:Y:S02]  /*0c20*/  IADD3 R29, PT, PT, RZ, -UR8, RZ ;  /* 0x80000008ff1d7c10 */ /* 0x000fe4000fffe0ff */
[----:B------:R-:W-:Y:S01]  /*0c30*/  ISETP.NE.U32.AND P1, PT, RZ, UR8, PT ;  /* 0x00000008ff007c0c */ /* 0x000fe2000bf25070 */
[----:B------:R-:W0:Y:S08]  /*0c40*/  I2F.U32.RP R26, UR8 ;  /* 0x00000008001a7d06 */ /* 0x000e300008209000 */
[----:B0-----:R-:W0:Y:S02]  /*0c50*/  MUFU.RCP R26, R26 ;  /* 0x0000001a001a7308 */ /* 0x001e240000001000 */
[----:B0-----:R-:W-:-:S06]  /*0c60*/  VIADD R27, R26, 0xffffffe ;  /* 0x0ffffffe1a1b7836 */ /* 0x001fcc0000000000 */
[----:B------:R-:W0:Y:S02]  /*0c70*/  F2I.FTZ.U32.TRUNC.NTZ R17, R27 ;  /* 0x0000001b00117305 */ /* 0x000e24000021f000 */
[----:B0-----:R-:W-:-:S04]  /*0c80*/  IMAD R29, R29, R17, RZ ;  /* 0x000000111d1d7224 */ /* 0x001fc800078e02ff */
[----:B------:R-:W-:Y:S01]  /*0c90*/  IMAD.HI.U32 R16, R17, R29, R16 ;  /* 0x0000001d11107227 */ /* 0x000fe200078e0010 */
[----:B------:R-:W-:-:S04]  /*0ca0*/  SHF.R.U32.HI R17, RZ, 0x2, R18 ;  /* 0x00000002ff117819 */ /* 0x000fc80000011612 */
[----:B------:R-:W-:Y:S02]  /*0cb0*/  LOP3.LUT R17, R17, R18, RZ, 0x3c, !PT ;  /* 0x0000001211117212 */ /* 0x000fe400078e3cff */
[----:B------:R-:W-:-:S03]  /*0cc0*/  SHF.L.U32 R18, R25, 0x4, RZ ;  /* 0x0000000419127819 */ /* 0x000fc600000006ff */
[----:B------:R-:W-:-:S05]  /*0cd0*/  IMAD.SHL.U32 R24, R17, 0x2, RZ ;  /* 0x0000000211187824 */ /* 0x000fca00078e00ff */
[----:B------:R-:W-:-:S04]  /*0ce0*/  LOP3.LUT R18, R25, R18, R24, 0x96, !PT ;  /* 0x0000001219127212 */ /* 0x000fc800078e9618 */
[----:B------:R-:W-:-:S04]  /*0cf0*/  LOP3.LUT R27, R18, R17, RZ, 0x3c, !PT ;  /* 0x00000011121b7212 */ /* 0x000fc800078e3cff */
[----:B------:R-:W-:-:S05]  /*0d00*/  IADD3 R17, PT, PT, R2, -0xb0f8a, R27 ;  /* 0xfff4f07602117810 */ /* 0x000fca0007ffe01b */
[----:B------:R-:W-:-:S04]  /*0d10*/  IMAD.HI.U32 R16, R16, R17, RZ ;  /* 0x0000001110107227 */ /* 0x000fc800078e00ff */
[----:B------:R-:W-:-:S04]  /*0d20*/  IMAD.MOV R16, RZ, RZ, -R16 ;  /* 0x000000ffff107224 */ /* 0x000fc800078e0a10 */
[----:B------:R-:W-:-:S05]  /*0d30*/  IMAD R17, R16, UR8, R17 ;  /* 0x0000000810117c24 */ /* 0x000fca000f8e0211 */
[----:B------:R-:W-:-:S13]  /*0d40*/  ISETP.GE.U32.AND P0, PT, R17, UR8, PT ;  /* 0x0000000811007c0c */ /* 0x000fda000bf06070 */
[----:B------:R-:W-:-:S05]  /*0d50*/  @P0 VIADD R17, R17, -UR8 ;  /* 0x8000000811110c36 */ /* 0x000fca0008000000 */
[----:B------:R-:W-:-:S13]  /*0d60*/  ISETP.GE.U32.AND P0, PT, R17, UR8, PT ;  /* 0x0000000811007c0c */ /* 0x000fda000bf06070 */
[----:B------:R-:W-:Y:S02]  /*0d70*/  @P0 IADD3 R17, PT, PT, R17, -UR8, RZ ;  /* 0x8000000811110c10 */ /* 0x000fe4000fffe0ff */
[----:B------:R-:W-:-:S05]  /*0d80*/  @!P1 LOP3.LUT R17, RZ, UR8, RZ, 0x33, !PT ;  /* 0x00000008ff119c12 */ /* 0x000fca000f8e33ff */
[----:B------:R-:W-:-:S04]  /*0d90*/  IMAD.IADD R17, R0, 0x1, R17 ;  /* 0x0000000100117824 */ /* 0x000fc800078e0211 */
[----:B------:R-:W-:Y:S01]  /*0da0*/  IMAD.WIDE R16, R17, 0x4, R14 ;  /* 0x0000000411107825 */ /* 0x000fe200078e020e */
[----:B--2---:R-:W-:Y:S04]  /*0db0*/  STG.E desc[UR10][R12.64+-0x4], R3 ;  /* 0xfffffc030c007986 */ /* 0x004fe8000c10190a */
[----:B---3--:R0:W-:Y:S04]  /*0dc0*/  STG.E desc[UR10][R20.64], R22 ;  /* 0x0000001614007986 */ /* 0x0081e8000c10190a */
[----:B------:R-:W2:Y:S04]  /*0dd0*/  LDG.E R24, desc[UR10][R16.64] ;  /* 0x0000000a10187981 */ /* 0x000ea8000c1e1900 */
[----:B------:R-:W3:Y:S01]  /*0de0*/  LDG.E R26, desc[UR10][R12.64+-0x8] ;  /* 0xfffff80a0c1a7981 */ /* 0x000ee2000c1e1900 */
[----:B------:R-:W-:Y:S01]  /*0df0*/  UIADD3 UR8, UPT, UPT, UR4, -0x2, URZ ;  /* 0xfffffffe04087890 */ /* 0x000fe2000fffe0ff */
[----:B------:R-:W-:-:S02]  /*0e00*/  SHF.R.U32.HI R18, RZ, 0x2, R19 ;  /* 0x00000002ff127819 */ /* 0x000fc40000011613 */
[----:B0-----:R-:W-:Y:S02]  /*0e10*/  SHF.L.U32 R20, R27, 0x4, RZ ;  /* 0x000000041b147819 */ /* 0x001fe400000006ff */
[----:B------:R-:W-:Y:S02]  /*0e20*/  LOP3.LUT R18, R18, R19, RZ, 0x3c, !PT ;  /* 0x0000001312127212 */ /* 0x000fe400078e3cff */
[----:B------:R-:W-:Y:S02]  /*0e30*/  IADD3 R28, PT, PT, RZ, -UR8, RZ ;  /* 0x80000008ff1c7c10 */ /* 0x000fe4000fffe0ff */
[----:B------:R-:W0:Y:S01]  /*0e40*/  I2F.U32.RP R29, UR8 ;  /* 0x00000008001d7d06 */ /* 0x000e220008209000 */
[----:B------:R-:W-:-:S07]  /*0e50*/  ISETP.NE.U32.AND P1, PT, RZ, UR8, PT ;  /* 0x00000008ff007c0c */ /* 0x000fce000bf25070 */
[----:B0-----:R-:W0:Y:S02]  /*0e60*/  MUFU.RCP R29, R29 ;  /* 0x0000001d001d7308 */ /* 0x001e240000001000 */
[----:B0-----:R-:W-:-:S06]  /*0e70*/  VIADD R29, R29, 0xffffffe ;  /* 0x0ffffffe1d1d7836 */ /* 0x001fcc0000000000 */
[----:B------:R-:W0:Y:S02]  /*0e80*/  F2I.FTZ.U32.TRUNC.NTZ R29, R29 ;  /* 0x0000001d001d7305 */ /* 0x000e24000021f000 */
[----:B0-----:R-:W-:Y:S02]  /*0e90*/  IMAD R3, R28, R29, RZ ;  /* 0x0000001d1c037224 */ /* 0x001fe400078e02ff */
[----:B------:R-:W-:-:S04]  /*0ea0*/  IMAD.MOV.U32 R28, RZ, RZ, RZ ;  /* 0x000000ffff1c7224 */ /* 0x000fc800078e00ff */
[----:B------:R-:W-:-:S04]  /*0eb0*/  IMAD.HI.U32 R28, R29, R3, R28 ;  /* 0x000000031d1c7227 */ /* 0x000fc800078e001c */
        /* <DEDUP_REMOVED lines=19> */
[----:B------:R-:W-:-:S05]  /*0ff0*/  IMAD.MOV.U32 R20, RZ, RZ, RZ ;  /* 0x000000ffff147224 */ /* 0x000fca00078e00ff */
[----:B------:R-:W-:Y:S02]  /*1000*/  IADD3 R3, PT, PT, RZ, -UR8, RZ ;  /* 0x80000008ff037c10 */ /* 0x000fe4000fffe0ff */
[----:B------:R-:W-:Y:S01]  /*1010*/  ISETP.NE.U32.AND P1, PT, RZ, UR8, PT ;  /* 0x00000008ff007c0c */ /* 0x000fe2000bf25070 */
[----:B------:R-:W1:Y:S08]  /*1020*/  I2F.U32.RP R21, UR8 ;  /* 0x0000000800157d06 */ /* 0x000e700008209000 */
[----:B-1----:R-:W1:Y:S02]  /*1030*/  MUFU.RCP R21, R21 ;  /* 0x0000001500157308 */ /* 0x002e640000001000 */
[----:B-1----:R-:W-:-:S06]  /*1040*/  VIADD R21, R21, 0xffffffe ;  /* 0x0ffffffe15157836 */ /* 0x002fcc0000000000 */
[----:B------:R-:W1:Y:S02]  /*1050*/  F2I.FTZ.U32.TRUNC.NTZ R21, R21 ;  /* 0x0000001500157305 */ /* 0x000e64000021f000 */
[----:B-1----:R-:W-:-:S04]  /*1060*/  IMAD R3, R3, R21, RZ ;  /* 0x0000001503037224 */ /* 0x002fc800078e02ff */
[----:B------:R-:W-:Y:S01]  /*1070*/  IMAD.HI.U32 R20, R21, R3, R20 ;  /* 0x0000000315147227 */ /* 0x000fe200078e0014 */
[----:B------:R-:W-:-:S04]  /*1080*/  SHF.R.U32.HI R3, RZ, 0x2, R10 ;  /* 0x00000002ff037819 */ /* 0x000fc8000001160a */
[----:B------:R-:W-:Y:S02]  /*1090*/  LOP3.LUT R3, R3, R10, RZ, 0x3c, !PT ;  /* 0x0000000a03037212 */ /* 0x000fe400078e3cff */
[----:B------:R-:W-:-:S03]  /*10a0*/  SHF.L.U32 R10, R29, 0x4, RZ ;  /* 0x000000041d0a7819 */ /* 0x000fc600000006ff */
[----:B0-----:R-:W-:-:S05]  /*10b0*/  IMAD.SHL.U32 R16, R3, 0x2, RZ ;  /* 0x0000000203107824 */ /* 0x001fca00078e00ff */
[----:B------:R-:W-:-:S04]  /*10c0*/  LOP3.LUT R10, R29, R10, R16, 0x96, !PT ;  /* 0x0000000a1d0a7212 */ /* 0x000fc800078e9610 */
[----:B------:R-:W-:-:S05]  /*10d0*/  LOP3.LUT R3, R10, R3, RZ, 0x3c, !PT ;  /* 0x000000030a037212 */ /* 0x000fca00078e3cff */
[----:B------:R-:W-:-:S04]  /*10e0*/  IMAD.IADD R17, R3, 0x1, R2 ;  /* 0x0000000103117824 */ /* 0x000fc800078e0202 */
[----:B------:R-:W-:-:S04]  /*10f0*/  IMAD.HI.U32 R20, R20, R17, RZ ;  /* 0x0000001114147227 */ /* 0x000fc800078e00ff */
[----:B------:R-:W-:-:S04]  /*1100*/  IMAD.MOV R20, RZ, RZ, -R20 ;  /* 0x000000ffff147224 */ /* 0x000fc800078e0a14 */
[----:B------:R-:W-:-:S05]  /*1110*/  IMAD R17, R20, UR8, R17 ;  /* 0x0000000814117c24 */ /* 0x000fca000f8e0211 */
[----:B------:R-:W-:-:S13]  /*1120*/  ISETP.GE.U32.AND P0, PT, R17, UR8, PT ;  /* 0x0000000811007c0c */ /* 0x000fda000bf06070 */
[----:B------:R-:W-:-:S04]  /*1130*/  @P0 IADD3 R17, PT, PT, R17, -UR8, RZ ;  /* 0x8000000811110c10 */ /* 0x000fc8000fffe0ff */
[----:B------:R-:W-:-:S13]  /*1140*/  ISETP.GE.U32.AND P0, PT, R17, UR8, PT ;  /* 0x0000000811007c0c */ /* 0x000fda000bf06070 */
[----:B------:R-:W-:Y:S01]  /*1150*/  @P0 VIADD R17, R17, -UR8 ;  /* 0x8000000811110c36 */ /* 0x000fe20008000000 */
        /* <DEDUP_REMOVED lines=8> */
[----:B0-----:R-:W-:-:S05]  /*11e0*/  IMAD.SHL.U32 R18, R3, 0x10, RZ ;  /* 0x0000001003127824 */ /* 0x001fca00078e00ff */
[----:B------:R-:W-:Y:S01]  /*11f0*/  IMAD R20, RZ, RZ, -UR8 ;  /* 0x80000008ff147e24 */ /* 0x000fe2000f8e02ff */
[----:B------:R-:W-:Y:S02]  /*1200*/  ISETP.NE.U32.AND P1, PT, RZ, UR8, PT ;  /* 0x00000008ff007c0c */ /* 0x000fe4000bf25070 */
[----:B------:R-:W0:Y:S08]  /*1210*/  I2F.U32.RP R21, UR8 ;  /* 0x0000000800157d06 */ /* 0x000e300008209000 */
[----:B0-----:R-:W0:Y:S02]  /*1220*/  MUFU.RCP R21, R21 ;  /* 0x0000001500157308 */ /* 0x001e240000001000 */
[----:B0-----:R-:W-:-:S06]  /*1230*/  IADD3 R21, PT, PT, R21, 0xffffffe, RZ ;  /* 0x0ffffffe15157810 */ /* 0x001fcc0007ffe0ff */
[----:B------:R-:W0:Y:S02]  /*1240*/  F2I.FTZ.U32.TRUNC.NTZ R21, R21 ;  /* 0x0000001500157305 */ /* 0x000e24000021f000 */
[----:B0-----:R-:W-:Y:S02]  /*1250*/  IMAD R10, R20, R21, RZ ;  /* 0x00000015140a7224 */ /* 0x001fe400078e02ff */
[----:B------:R-:W-:-:S04]  /*1260*/  IMAD.MOV.U32 R20, RZ, RZ, RZ ;  /* 0x000000ffff147224 */ /* 0x000fc800078e00ff */
[----:B------:R-:W-:Y:S01]  /*1270*/  IMAD.HI.U32 R20, R21, R10, R20 ;  /* 0x0000000a15147227 */ /* 0x000fe200078e0014 */
[----:B------:R-:W-:-:S04]  /*1280*/  SHF.R.U32.HI R10, RZ, 0x2, R11 ;  /* 0x00000002ff0a7819 */ /* 0x000fc8000001160b */
[----:B------:R-:W-:-:S04]  /*1290*/  LOP3.LUT R10, R10, R11, RZ, 0x3c, !PT ;  /* 0x0000000b0a0a7212 */ /* 0x000fc800078e3cff */
[----:B------:R-:W-:-:S04]  /*12a0*/  SHF.L.U32 R11, R10, 0x1, RZ ;  /* 0x000000010a0b7819 */ /* 0x000fc800000006ff */
[----:B------:R-:W-:-:S04]  /*12b0*/  LOP3.LUT R11, R3, R18, R11, 0x96, !PT ;  /* 0x00000012030b7212 */ /* 0x000fc800078e960b */
[----:B------:R-:W-:-:S04]  /*12c0*/  LOP3.LUT R21, R11, R10, RZ, 0x3c, !PT ;  /* 0x0000000a0b157212 */ /* 0x000fc800078e3cff */
[----:B------:R-:W-:-:S05]  /*12d0*/  IADD3 R11, PT, PT, R2, 0x587c5, R21 ;  /* 0x000587c5020b7810 */ /* 0x000fca0007ffe015 */
        /* <DEDUP_REMOVED lines=15> */
[----:B------:R-:W-:Y:S01]  /*13d0*/  SHF.R.U32.HI R20, RZ, 0x2, R25 ;  /* 0x00000002ff147819 */ /* 0x000fe20000011619 */
[----:B0-----:R-:W-:-:S03]  /*13e0*/  IMAD.SHL.U32 R16, R21, 0x10, RZ ;  /* 0x0000001015107824 */ /* 0x001fc600078e00ff */
[----:B------:R-:W-:Y:S02]  /*13f0*/  LOP3.LUT R20, R20, R25, RZ, 0x3c, !PT ;  /* 0x0000001914147212 */ /* 0x000fe400078e3cff */
[----:B------:R-:W-:Y:S02]  /*1400*/  IADD3 R24, PT, PT, RZ, -UR8, RZ ;  /* 0x80000008ff187c10 */ /* 0x000fe4000fffe0ff */
[----:B------:R-:W0:Y:S01]  /*1410*/  I2F.U32.RP R19, UR8 ;  /* 0x0000000800137d06 */ /* 0x000e220008209000 */
[----:B------:R-:W-:Y:S01]  /*1420*/  IMAD.SHL.U32 R18, R20, 0x2, RZ ;  /* 0x0000000214127824 */ /* 0x000fe200078e00ff */
[----:B------:R-:W-:-:S04]  /*1430*/  ISETP.NE.U32.AND P1, PT, RZ, UR8, PT ;  /* 0x00000008ff007c0c */ /* 0x000fc8000bf25070 */
[----:B------:R-:W-:Y:S01]  /*1440*/  LOP3.LUT R17, R21, R16, R18, 0x96, !PT ;  /* 0x0000001015117212 */ /* 0x000fe200078e9612 */
[----:B------:R-:W-:-:S03]  /*1450*/  IMAD.MOV.U32 R18, RZ, RZ, R24 ;  /* 0x000000ffff127224 */ /* 0x000fc600078e0018 */
[----:B------:R-:W-:-:S04]  /*1460*/  LOP3.LUT R20, R17, R20, RZ, 0x3c, !PT ;  /* 0x0000001411147212 */ /* 0x000fc800078e3cff */
[----:B------:R-:W-:Y:S01]  /*1470*/  IADD3 R16, PT, PT, R2, 0xb0f8a, R20 ;  /* 0x000b0f8a02107810 */ /* 0x000fe20007ffe014 */
[----:B0-----:R-:W0:Y:S02]  /*1480*/  MUFU.RCP R19, R19 ;  /* 0x0000001300137308 */ /* 0x001e240000001000 */
[----:B0-----:R-:W-:-:S06]  /*1490*/  IADD3 R19, PT, PT, R19, 0xffffffe, RZ ;  /* 0x0ffffffe13137810 */ /* 0x001fcc0007ffe0ff */
[----:B------:R-:W0:Y:S02]  /*14a0*/  F2I.FTZ.U32.TRUNC.NTZ R19, R19 ;  /* 0x0000001300137305 */ /* 0x000e24000021f000 */
[----:B0-----:R-:W-:Y:S02]  /*14b0*/  IMAD R17, R18, R19, RZ ;  /* 0x0000001312117224 */ /* 0x001fe400078e02ff */
[----:B------:R-:W-:-:S04]  /*14c0*/  IMAD.MOV.U32 R18, RZ, RZ, RZ ;  /* 0x000000ffff127224 */ /* 0x000fc800078e00ff */
[----:B------:R-:W-:-:S06]  /*14d0*/  IMAD.HI.U32 R17, R19, R17, R18 ;  /* 0x0000001113117227 */ /* 0x000fcc00078e0012 */
[----:B------:R-:W-:-:S05]  /*14e0*/  IMAD.HI.U32 R17, R17, R16, RZ ;  /* 0x0000001011117227 */ /* 0x000fca00078e00ff */
[----:B------:R-:W-:-:S05]  /*14f0*/  IADD3 R17, PT, PT, -R17, RZ, RZ ;  /* 0x000000ff11117210 */ /* 0x000fca0007ffe1ff */
[----:B------:R-:W-:-:S05]  /*1500*/  IMAD R17, R17, UR8, R16 ;  /* 0x0000000811117c24 */ /* 0x000fca000f8e0210 */
[----:B------:R-:W-:-:S13]  /*1510*/  ISETP.GE.U32.AND P0, PT, R17, UR8, PT ;  /* 0x0000000811007c0c */ /* 0x000fda000bf06070 */
[----:B------:R-:W-:-:S05]  /*1520*/  @P0 VIADD R17, R17, -UR8 ;  /* 0x8000000811110c36 */ /* 0x000fca0008000000 */
[----:B------:R-:W-:-:S13]  /*1530*/  ISETP.GE.U32.AND P0, PT, R17, UR8, PT ;  /* 0x0000000811007c0c */ /* 0x000fda000bf06070 */
[----:B------:R-:W-:Y:S01]  /*1540*/  @P0 VIADD R17, R17, -UR8 ;  /* 0x8000000811110c36 */ /* 0x000fe20008000000 */
[----:B------:R-:W-:-:S04]  /*1550*/  @!P1 LOP3.LUT R17, RZ, UR8, RZ, 0x33, !PT ;  /* 0x00000008ff119c12 */ /* 0x000fc8000f8e33ff */
[----:B------:R-:W-:-:S05]  /*1560*/  IADD3 R17, PT, PT, R0, R17, RZ ;  /* 0x0000001100117210 */ /* 0x000fca0007ffe0ff */
[----:B------:R-:W-:Y:S01]  /*1570*/  IMAD.WIDE R16, R17, 0x4, R14 ;  /* 0x0000000411107825 */ /* 0x000fe200078e020e */
[----:B--2---:R0:W-:Y:S04]  /*1580*/  STG.E desc[UR10][R12.64+-0x14], R22 ;  /* 0xffffec160c007986 */ /* 0x0041e8000c10190a */
[----:B---3--:R1:W-:Y:S04]  /*1590*/  STG.E desc[UR10][R10.64], R28 ;  /* 0x0000001c0a007986 */ /* 0x0083e8000c10190a */
[----:B------:R-:W2:Y:S04]  /*15a0*/  LDG.E R26, desc[UR10][R16.64] ;  /* 0x0000000a101a7981 */ /* 0x000ea8000c1e1900 */
[----:B0-----:R-:W3:Y:S01]  /*15b0*/  LDG.E R22, desc[UR10][R12.64+-0x18] ;  /* 0xffffe80a0c167981 */ /* 0x001ee2000c1e1900 */
[----:B------:R-:W-:Y:S01]  /*15c0*/  UIADD3 UR8, UPT, UPT, UR4, -0x6, URZ ;  /* 0xfffffffa04087890 */ /* 0x000fe2000fffe0ff */
[----:B------:R-:W-:-:S02]  /*15d0*/  SHF.R.U32.HI R18, RZ, 0x2, R27 ;  /* 0x00000002ff127819 */ /* 0x000fc4000001161b */
[----:B-1----:R-:W-:Y:S02]  /*15e0*/  SHF.L.U32 R11, R20, 0x4, RZ ;  /* 0x00000004140b7819 */ /* 0x002fe400000006ff */
[----:B------:R-:W-:Y:S01]  /*15f0*/  LOP3.LUT R27, R18, R27, RZ, 0x3c, !PT ;  /* 0x0000001b121b7212 */ /* 0x000fe200078e3cff */
[----:B------:R-:W-:Y:S01]  /*1600*/  IMAD R10, RZ, RZ, -UR8 ;  /* 0x80000008ff0a7e24 */ /* 0x000fe2000f8e02ff */
[----:B------:R-:W-:Y:S02]  /*1610*/  ISETP.NE.U32.AND P1, PT, RZ, UR8, PT ;  /* 0x00000008ff007c0c */ /* 0x000fe4000bf25070 */
[----:B------:R-:W0:Y:S01]  /*1620*/  I2F.U32.RP R24, UR8 ;  /* 0x0000000800187d06 */ /* 0x000e220008209000 */
[----:B------:R-:W-:-:S05]  /*1630*/  IMAD.SHL.U32 R18, R27, 0x2, RZ ;  /* 0x000000021b127824 */ /* 0x000fca00078e00ff */
[----:B------:R-:W-:Y:S01]  /*1640*/  LOP3.LUT R18, R20, R11, R18, 0x96, !PT ;  /* 0x0000000b14127212 */ /* 0x000fe200078e9612 */
[----:B------:R-:W-:-:S03]  /*1650*/  IMAD.MOV.U32 R11, RZ, RZ, R10 ;  /* 0x000000ffff0b7224 */ /* 0x000fc600078e000a */
[----:B------:R-:W-:Y:S02]  /*1660*/  LOP3.LUT R27, R18, R27, RZ, 0x3c, !PT ;  /* 0x0000001b121b7212 */ /* 0x000fe400078e3cff */
[----:B------:R-:W-:Y:S02]  /*1670*/  MOV R18, RZ ;  /* 0x000000ff00127202 */ /* 0x000fe40000000f00 */
[----:B------:R-:W-:Y:S01]  /*1680*/  IADD3 R10, PT, PT, R2, 0x10974f, R27 ;  /* 0x0010974f020a7810 */ /* 0x000fe20007ffe01b */
[----:B0-----:R-:W0:Y:S02]  /*1690*/  MUFU.RCP R24, R24 ;  /* 0x0000001800187308 */ /* 0x001e240000001000 */
[----:B0-----:R-:W-:-:S06]  /*16a0*/  VIADD R19, R24, 0xffffffe ;  /* 0x0ffffffe18137836 */ /* 0x001fcc0000000000 */
[----:B------:R-:W0:Y:S02]  /*16b0*/  F2I.FTZ.U32.TRUNC.NTZ R19, R19 ;  /* 0x0000001300137305 */ /* 0x000e24000021f000 */
[----:B0-----:R-:W-:-:S04]  /*16c0*/  IMAD R11, R11, R19, RZ ;  /* 0x000000130b0b7224 */ /* 0x001fc800078e02ff */
[----:B------:R-:W-:-:S06]  /*16d0*/  IMAD.HI.U32 R11, R19, R11, R18 ;  /* 0x0000000b130b7227 */ /* 0x000fcc00078e0012 */
        /* <DEDUP_REMOVED lines=10> */
[----:B------:R-:W-:Y:S01]  /*1780*/  UIADD3 UR8, UPT, UPT, UR4, -0x7, URZ ;  /* 0xfffffff904087890 */ /* 0x000fe2000fffe0ff */
[----:B--2---:R-:W-:Y:S04]  /*1790*/  STG.E desc[UR10][R12.64+-0x18], R26 ;  /* 0xffffe81a0c007986 */ /* 0x004fe8000c10190a */
[----:B---3--:R0:W-:Y:S04]  /*17a0*/  STG.E desc[UR10][R16.64], R22 ;  /* 0x0000001610007986 */ /* 0x0081e8000c10190a */
[----:B------:R-:W2:Y:S04]  /*17b0*/  LDG.E R28, desc[UR10][R24.64] ;  /* 0x0000000a181c7981 */ /* 0x000ea8000c1e1900 */
[----:B0-----:R-:W3:Y:S01]  /*17c0*/  LDG.E R17, desc[UR10][R12.64+-0x1c] ;  /* 0xffffe40a0c117981 */ /* 0x001ee2000c1e1900 */
[----:B------:R-:W0:Y:S01]  /*17d0*/  I2F.U32.RP R18, UR8 ;  /* 0x0000000800127d06 */ /* 0x000e220008209000 */
[----:B------:R-:W-:-:S02]  /*17e0*/  IADD3 R10, PT, PT, RZ, -UR8, RZ ;  /* 0x80000008ff0a7c10 */ /* 0x000fc4000fffe0ff */
[----:B------:R-:W-:Y:S02]  /*17f0*/  SHF.R.U32.HI R16, RZ, 0x2, R29 ;  /* 0x00000002ff107819 */ /* 0x000fe4000001161d */
[----:B------:R-:W-:Y:S02]  /*1800*/  ISETP.NE.U32.AND P1, PT, RZ, UR8, PT ;  /* 0x00000008ff007c0c */ /* 0x000fe4000bf25070 */
[----:B------:R-:W-:Y:S01]  /*1810*/  LOP3.LUT R16, R16, R29, RZ, 0x3c, !PT ;  /* 0x0000001d10107212 */ /* 0x000fe200078e3cff */
[----:B0-----:R-:W0:Y:S02]  /*1820*/  MUFU.RCP R18, R18 ;  /* 0x0000001200127308 */ /* 0x001e240000001000 */
[----:B0-----:R-:W-:Y:S01]  /*1830*/  VIADD R19, R18, 0xffffffe ;  /* 0x0ffffffe12137836 */ /* 0x001fe20000000000 */
[----:B------:R-:W-:-:S05]  /*1840*/  SHF.L.U32 R18, R27, 0x4, RZ ;  /* 0x000000041b127819 */ /* 0x000fca00000006ff */
[----:B------:R-:W0:Y:S02]  /*1850*/  F2I.FTZ.U32.TRUNC.NTZ R11, R19 ;  /* 0x00000013000b7305 */ /* 0x000e24000021f000 */
[----:B0-----:R-:W-:Y:S02]  /*1860*/  IMAD R26, R10, R11, RZ ;  /* 0x0000000b0a1a7224 */ /* 0x001fe400078e02ff */
[----:B------:R-:W-:-:S04]  /*1870*/  IMAD.MOV.U32 R10, RZ, RZ, RZ ;  /* 0x000000ffff0a7224 */ /* 0x000fc800078e00ff */
[----:B------:R-:W-:-:S04]  /*1880*/  IMAD.HI.U32 R10, R11, R26, R10 ;  /* 0x0000001a0b0a7227 */ /* 0x000fc800078e000a */
[----:B------:R-:W-:-:S05]  /*1890*/  IMAD.SHL.U32 R11, R16, 0x2, RZ ;  /* 0x00000002100b7824 */ /* 0x000fca00078e00ff */
[----:B------:R-:W-:-:S04]  /*18a0*/  LOP3.LUT R11, R27, R18, R11, 0x96, !PT ;  /* 0x000000121b0b7212 */ /* 0x000fc800078e960b */
[----:B------:R-:W-:-:S04]  /*18b0*/  LOP3.LUT R11, R11, R16, RZ, 0x3c, !PT ;  /* 0x000000100b0b7212 */ /* 0x000fc800078e3cff */
[----:B------:R-:W-:-:S05]  /*18c0*/  IADD3 R19, PT, PT, R2, 0x161f14, R11 ;  /* 0x00161f1402137810 */ /* 0x000fca0007ffe00b */
        /* <DEDUP_REMOVED lines=10> */
[----:B--2---:R4:W-:Y:S04]  /*1970*/  STG.E desc[UR10][R12.64+-0x1c], R28 ;  /* 0xffffe41c0c007986 */ /* 0x0049e8000c10190a */
[----:B---3--:R4:W-:Y:S04]  /*1980*/  STG.E desc[UR10][R24.64], R17 ;  /* 0x0000001118007986 */ /* 0x0089e8000c10190a */
[----:B------:R-:W2:Y:S04]  /*1990*/  LDG.E R16, desc[UR10][R14.64] ;  /* 0x0000000a0e107981 */ /* 0x000ea8000c1e1900 */
[----:B------:R-:W3:Y:S01]  /*19a0*/  LDG.E R29, desc[UR10][R12.64+-0x20] ;  /* 0xffffe00a0c1d7981 */ /* 0x000ee2000c1e1900 */
[----:B------:R-:W-:Y:S01]  /*19b0*/  UIADD3 UR6, UPT, UPT, UR6, 0x8, URZ ;  /* 0x0000000806067890 */ /* 0x000fe2000fffe0ff */
[----:B------:R-:W-:Y:S01]  /*19c0*/  IMAD.MOV.U32 R18, RZ, RZ, R21 ;  /* 0x000000ffff127224 */ /* 0x000fe200078e0015 */
[----:B------:R-:W-:Y:S01]  /*19d0*/  MOV R19, R20 ;  /* 0x0000001400137202 */ /* 0x000fe20000000f00 */
[----:B------:R-:W-:Y:S01]  /*19e0*/  IMAD.MOV.U32 R10, RZ, RZ, R27 ;  /* 0x000000ffff0a7224 */ /* 0x000fe200078e001b */
[----:B------:R-:W-:Y:S01]  /*19f0*/  UISETP.NE.AND UP0, UPT, UR6, URZ, UPT ;  /* 0x000000ff0600728c */ /* 0x000fe2000bf05270 */
[----:B------:R-:W-:Y:S01]  /*1a00*/  VIADD R2, R2, 0x2c3e28 ;  /* 0x002c3e2802027836 */ /* 0x000fe20000000000 */
[----:B------:R-:W-:Y:S01]  /*1a10*/  UIADD3 UR4, UPT, UPT, UR4, -0x8, URZ ;  /* 0xfffffff804047890 */ /* 0x000fe2000fffe0ff */
[----:B--2---:R4:W-:Y:S04]  /*1a20*/  STG.E desc[UR10][R12.64+-0x20], R16 ;  /* 0xffffe0100c007986 */ /* 0x0049e8000c10190a */
[----:B---3--:R4:W-:Y:S02]  /*1a30*/  STG.E desc[UR10][R14.64], R29 ;  /* 0x0000001d0e007986 */ /* 0x0089e4000c10190a */
[----:B------:R-:W-:Y:S05]  /*1a40*/  BRA.U UP0, `(.L_x_8) ;  /* 0xffffffed00e47547 */ /* 0x000fea000b83ffff */
[----:B------:R-:W-:Y:S01]  /*1a50*/  MOV R20, R11 ;  /* 0x0000000b00147202 */ /* 0x000fe20000000f00 */
[----:B------:R-:W-:-:S07]  /*1a60*/  VIADD R2, R2, 0xffe9e0ec ;  /* 0xffe9e0ec02027836 */ /* 0x000fce0000000000 */
.L_x_7:
[----:B------:R-:W-:-:S09]  /*1a70*/  UISETP.NE.AND UP0, UPT, UR7, URZ, UPT ;  /* 0x000000ff0700728c */ /* 0x000fd2000bf05270 */
[----:B------:R-:W-:Y:S05]  /*1a80*/  BRA.U !UP0, `(.L_x_6) ;  /* 0x0000001108547547 */ /* 0x000fea000b800000 */
[----:B------:R-:W-:Y:S01]  /*1a90*/  UISETP.GE.U32.AND UP0, UPT, UR7, 0x4, UPT ;  /* 0x000000040700788c */ /* 0x000fe2000bf06070 */
[----:B------:R-:W-:Y:S01]  /*1aa0*/  IMAD.MOV.U32 R26, RZ, RZ, R3 ;  /* 0x000000ffff1a7224 */ /* 0x000fe200078e0003 */
[----:B------:R-:W-:Y:S01]  /*1ab0*/  ULOP3.LUT UR6, UR5, 0x3, URZ, 0xc0, !UPT ;  /* 0x0000000305067892 */ /* 0x000fe2000f8ec0ff */
[----:B01--4-:R-:W-:Y:S01]  /*1ac0*/  MOV R16, R19 ;  /* 0x0000001300107202 */ /* 0x013fe20000000f00 */
[----:B------:R-:W-:Y:S02]  /*1ad0*/  IMAD.MOV.U32 R22, RZ, RZ, R10 ;  /* 0x000000ffff167224 */ /* 0x000fe400078e000a */
[----:B---3--:R-:W-:Y:S01]  /*1ae0*/  IMAD.MOV.U32 R17, RZ, RZ, R20 ;  /* 0x000000ffff117224 */ /* 0x008fe200078e0014 */
[----:B------:R-:W-:Y:S02]  /*1af0*/  UISETP.NE.AND UP1, UPT, UR6, URZ, UPT ;  /* 0x000000ff0600728c */ /* 0x000fe4000bf25270 */
[----:B------:R-:W-:Y:S09]  /*1b00*/  BRA.U !UP0, `(.L_x_9) ;  /* 0x0000000908287547 */ /* 0x000ff2000b800000 */
[----:B------:R-:W0:Y:S01]  /*1b10*/  I2F.U32.RP R14, UR4 ;  /* 0x00000004000e7d06 */ /* 0x000e220008209000 */
[----:B------:R-:W-:Y:S01]  /*1b20*/  SHF.R.U32.HI R12, RZ, 0x2, R3 ;  /* 0x00000002ff0c7819 */ /* 0x000fe20000011603 */
[----:B------:R-:W-:Y:S01]  /*1b30*/  IMAD R15, RZ, RZ, -UR4 ;  /* 0x80000004ff0f7e24 */ /* 0x000fe2000f8e02ff */
[----:B------:R-:W1:Y:S02]  /*1b40*/  LDCU.64 UR8, c[0x0][0x380] ;  /* 0x00007000ff0877ac */ /* 0x000e640008000a00 */
[----:B------:R-:W-:Y:S01]  /*1b50*/  LOP3.LUT R12, R12, R3, RZ, 0x3c, !PT ;  /* 0x000000030c0c7212 */ /* 0x000fe200078e3cff */
[----:B------:R-:W-:Y:S01]  /*1b60*/  IMAD.SHL.U32 R3, R20, 0x10, RZ ;  /* 0x0000001014037824 */ /* 0x000fe200078e00ff */
[----:B------:R-:W-:Y:S02]  /*1b70*/  USHF.R.S32.HI UR7, URZ, 0x1f, UR4 ;  /* 0x0000001fff077899 */ /* 0x000fe40008011404 */
[----:B------:R-:W-:-:S04]  /*1b80*/  SHF.L.U32 R11, R12, 0x1, RZ ;  /* 0x000000010c0b7819 */ /* 0x000fc800000006ff */
[----:B------:R-:W-:Y:S01]  /*1b90*/  LOP3.LUT R3, R20, R3, R11, 0x96, !PT ;  /* 0x0000000314037212 */ /* 0x000fe200078e960b */
[----:B0-----:R-:W0:Y:S03]  /*1ba0*/  MUFU.RCP R14, R14 ;  /* 0x0000000e000e7308 */ /* 0x001e260000001000 */
[----:B------:R-:W-:Y:S01]  /*1bb0*/  LOP3.LUT R3, R3, R12, RZ, 0x3c, !PT ;  /* 0x0000000c03037212 */ /* 0x000fe200078e3cff */
[----:B------:R-:W-:Y:S01]  /*1bc0*/  IMAD.MOV.U32 R12, RZ, RZ, RZ ;  /* 0x000000ffff0c7224 */ /* 0x000fe200078e00ff */
[----:B0-----:R-:W-:-:S06]  /*1bd0*/  IADD3 R13, PT, PT, R14, 0xffffffe, RZ ;  /* 0x0ffffffe0e0d7810 */ /* 0x001fcc0007ffe0ff */
[----:B------:R-:W0:Y:S02]  /*1be0*/  F2I.FTZ.U32.TRUNC.NTZ R13, R13 ;  /* 0x0000000d000d7305 */ /* 0x000e24000021f000 */
[----:B0-----:R-:W-:Y:S02]  /*1bf0*/  IMAD R11, R15, R13, RZ ;  /* 0x0000000d0f0b7224 */ /* 0x001fe400078e02ff */
[----:B------:R-:W0:Y:S02]  /*1c00*/  LDC.64 R14, c[0x0][0x380] ;  /* 0x0000e000ff0e7b82 */ /* 0x000e240000000a00 */
[----:B------:R-:W-:Y:S01]  /*1c10*/  IMAD.HI.U32 R12, R13, R11, R12 ;  /* 0x0000000b0d0c7227 */ /* 0x000fe200078e000c */
[----:B------:R-:W-:-:S05]  /*1c20*/  IADD3 R11, PT, PT, R2, 0x587c5, R3 ;  /* 0x000587c5020b7810 */ /* 0x000fca0007ffe003 */
[----:B------:R-:W-:-:S04]  /*1c30*/  IMAD.HI.U32 R12, R12, R11, RZ ;  /* 0x0000000b0c0c7227 */ /* 0x000fc800078e00ff */
[----:B------:R-:W-:-:S04]  /*1c40*/  IMAD.MOV R12, RZ, RZ, -R12 ;  /* 0x000000ffff0c7224 */ /* 0x000fc800078e0a0c */
[----:B------:R-:W-:-:S05]  /*1c50*/  IMAD R11, R12, UR4, R11 ;  /* 0x000000040c0b7c24 */ /* 0x000fca000f8e020b */
[----:B------:R-:W-:-:S13]  /*1c60*/  ISETP.GE.U32.AND P0, PT, R11, UR4, PT ;  /* 0x000000040b007c0c */ /* 0x000fda000bf06070 */
[----:B------:R-:W-:Y:S02]  /*1c70*/  @P0 IADD3 R11, PT, PT, R11, -UR4, RZ ;  /* 0x800000040b0b0c10 */ /* 0x000fe4000fffe0ff */
[----:B------:R-:W-:Y:S02]  /*1c80*/  ISETP.NE.U32.AND P0, PT, RZ, UR4, PT ;  /* 0x00000004ff007c0c */ /* 0x000fe4000bf05070 */
[----:B------:R-:W-:-:S13]  /*1c90*/  ISETP.GE.U32.AND P1, PT, R11, UR4, PT ;  /* 0x000000040b007c0c */ /* 0x000fda000bf26070 */
[----:B------:R-:W-:Y:S01]  /*1ca0*/  @P1 VIADD R11, R11, -UR4 ;  /* 0x800000040b0b1c36 */ /* 0x000fe20008000000 */
[----:B------:R-:W-:Y:S02]  /*1cb0*/  @!P0 LOP3.LUT R11, RZ, UR4, RZ, 0x33, !PT ;  /* 0x00000004ff0b8c12 */ /* 0x000fe4000f8e33ff */
[----:B------:R-:W-:-:S03]  /*1cc0*/  IADD3 R13, P1, PT, R0, UR4, RZ ;  /* 0x00000004000d7c10 */ /* 0x000fc6000ff3e0ff */
[C---:B------:R-:W-:Y:S01]  /*1cd0*/  IMAD.IADD R25, R0.reuse, 0x1, R11 ;  /* 0x0000000100197824 */ /* 0x040fe200078e020b */
[----:B------:R-:W-:Y:S02]  /*1ce0*/  LEA.HI.X.SX32 R16, R0, UR7, 0x1, P1 ;  /* 0x0000000700107c11 */ /* 0x000fe400088f0eff */
[----:B-1----:R-:W-:Y:S01]  /*1cf0*/  LEA R12, P0, R13, UR8, 0x2 ;  /* 0x000000080d0c7c11 */ /* 0x002fe2000f8010ff */
[----:B0-----:R-:W-:-:S03]  /*1d00*/  IMAD.WIDE R24, R25, 0x4, R14 ;  /* 0x0000000419187825 */ /* 0x001fc600078e020e */
[----:B------:R-:W-:Y:S02]  /*1d10*/  LEA.HI.X R13, R13, UR9, R16, 0x2, P0 ;  /* 0x000000090d0d7c11 */ /* 0x000fe400080f1410 */
[----:B------:R-:W2:Y:S04]  /*1d20*/  LDG.E R21, desc[UR10][R24.64] ;  /* 0x0000000a18157981 */ /* 0x000ea8000c1e1900 */
[----:B------:R-:W3:Y:S01]  /*1d30*/  LDG.E R29, desc[UR10][R12.64+-0x4] ;  /* 0xfffffc0a0c1d7981 */ /* 0x000ee2000c1e1900 */
[----:B------:R-:W-:Y:S01]  /*1d40*/  UIADD3 UR7, UPT, UPT, UR4, -0x1, URZ ;  /* 0xffffffff04077890 */ /* 0x000fe2000fffe0ff */
[----:B------:R-:W-:-:S05]  /*1d50*/  IMAD.MOV.U32 R16, RZ, RZ, RZ ;  /* 0x000000ffff107224 */ /* 0x000fca00078e00ff */
[----:B------:R-:W-:Y:S01]  /*1d60*/  IMAD R11, RZ, RZ, -UR7 ;  /* 0x80000007ff0b7e24 */ /* 0x000fe2000f8e02ff */
[----:B------:R-:W-:Y:S02]  /*1d70*/  ISETP.NE.U32.AND P1, PT, RZ, UR7, PT ;  /* 0x00000007ff007c0c */ /* 0x000fe4000bf25070 */
[----:B------:R-:W0:Y:S08]  /*1d80*/  I2F.U32.RP R22, UR7 ;  /* 0x0000000700167d06 */ /* 0x000e300008209000 */
[----:B0-----:R-:W0:Y:S02]  /*1d90*/  MUFU.RCP R22, R22 ;  /* 0x0000001600167308 */ /* 0x001e240000001000 */
[----:B0-----:R-:W-:-:S06]  /*1da0*/  IADD3 R26, PT, PT, R22, 0xffffffe, RZ ;  /* 0x0ffffffe161a7810 */ /* 0x001fcc0007ffe0ff */
[----:B------:R-:W0:Y:S02]  /*1db0*/  F2I.FTZ.U32.TRUNC.NTZ R17, R26 ;  /* 0x0000001a00117305 */ /* 0x000e24000021f000 */
[----:B0-----:R-:W-:-:S04]  /*1dc0*/  IMAD R11, R11, R17, RZ ;  /* 0x000000110b0b7224 */ /* 0x001fc800078e02ff */
[----:B------:R-:W-:Y:S01]  /*1dd0*/  IMAD.HI.U32 R16, R17, R11, R16 ;  /* 0x0000000b11107227 */ /* 0x000fe200078e0010 */
[----:B------:R-:W-:-:S04]  /*1de0*/  SHF.R.U32.HI R11, RZ, 0x2, R18 ;  /* 0x00000002ff0b7819 */ /* 0x000fc80000011612 */
[----:B------:R-:W-:Y:S01]  /*1df0*/  LOP3.LUT R11, R11, R18, RZ, 0x3c, !PT ;  /* 0x000000120b0b7212 */ /* 0x000fe200078e3cff */
[----:B------:R-:W-:-:S03]  /*1e00*/  IMAD.SHL.U32 R18, R3, 0x10, RZ ;  /* 0x0000001003127824 */ /* 0x000fc600078e00ff */
        /* <DEDUP_REMOVED lines=14> */
[----:B--2---:R0:W-:Y:S04]  /*1ef0*/  STG.E desc[UR10][R12.64+-0x4], R21 ;  /* 0xfffffc150c007986 */ /* 0x0041e8000c10190a */
[----:B---3--:R1:W-:Y:S04]  /*1f00*/  STG.E desc[UR10][R24.64], R29 ;  /* 0x0000001d18007986 */ /* 0x0083e8000c10190a */
[----:B------:R-:W2:Y:S04]  /*1f10*/  LDG.E R28, desc[UR10][R16.64] ;  /* 0x0000000a101c7981 */ /* 0x000ea8000c1e1900 */
[----:B0-----:R-:W3:Y:S01]  /*1f20*/  LDG.E R21, desc[UR10][R12.64+-0x8] ;  /* 0xfffff80a0c157981 */ /* 0x001ee2000c1e1900 */
[----:B------:R-:W-:-:S06]  /*1f30*/  UIADD3 UR7, UPT, UPT, UR4, -0x2, URZ ;  /* 0xfffffffe04077890 */ /* 0x000fcc000fffe0ff */
[----:B------:R-:W-:Y:S01]  /*1f40*/  IMAD R26, RZ, RZ, -UR7 ;  /* 0x80000007ff1a7e24 */ /* 0x000fe2000f8e02ff */
[----:B------:R-:W-:Y:S02]  /*1f50*/  ISETP.NE.U32.AND P1, PT, RZ, UR7, PT ;  /* 0x00000007ff007c0c */ /* 0x000fe4000bf25070 */
[----:B------:R-:W0:Y:S08]  /*1f60*/  I2F.U32.RP R22, UR7 ;  /* 0x0000000700167d06 */ /* 0x000e300008209000 */
[----:B0-----:R-:W0:Y:S02]  /*1f70*/  MUFU.RCP R22, R22 ;  /* 0x0000001600167308 */ /* 0x001e240000001000 */
[----:B0-----:R-:W-:Y:S01]  /*1f80*/  IADD3 R27, PT, PT, R22, 0xffffffe, RZ ;  /* 0x0ffffffe161b7810 */ /* 0x001fe20007ffe0ff */
[----:B------:R-:W-:-:S05]  /*1f90*/  IMAD.SHL.U32 R22, R11, 0x10, RZ ;  /* 0x000000100b167824 */ /* 0x000fca00078e00ff */
        /* <DEDUP_REMOVED lines=18> */
[----:B-1----:R-:W-:-:S04]  /*20c0*/  IMAD.IADD R25, R0, 0x1, R19 ;  /* 0x0000000100197824 */ /* 0x002fc800078e0213 */
[----:B------:R-:W-:Y:S01]  /*20d0*/  IMAD.WIDE R24, R25, 0x4, R14 ;  /* 0x0000000419187825 */ /* 0x000fe200078e020e */
[----:B--2---:R-:W-:Y:S04]  /*20e0*/  STG.E desc[UR10][R12.64+-0x8], R28 ;  /* 0xfffff81c0c007986 */ /* 0x004fe8000c10190a */
[----:B---3--:R0:W-:Y:S04]  /*20f0*/  STG.E desc[UR10][R16.64], R21 ;  /* 0x0000001510007986 */ /* 0x0081e8000c10190a */
[----:B------:R-:W2:Y:S04]  /*2100*/  LDG.E R27, desc[UR10][R24.64] ;  /* 0x0000000a181b7981 */ /* 0x000ea8000c1e1900 */
[----:B------:R-:W3:Y:S01]  /*2110*/  LDG.E R29, desc[UR10][R12.64+-0xc] ;  /* 0xfffff40a0c1d7981 */ /* 0x000ee2000c1e1900 */
[----:B------:R-:W-:Y:S01]  /*2120*/  UIADD3 UR7, UPT, UPT, UR4, -0x3, URZ ;  /* 0xfffffffd04077890 */ /* 0x000fe2000fffe0ff */
[----:B------:R-:W-:Y:S01]  /*2130*/  VIADD R2, R2, 0x161f14 ;  /* 0x00161f1402027836 */ /* 0x000fe20000000000 */
[----:B0-----:R-:W-:-:S04]  /*2140*/  SHF.R.U32.HI R17, RZ, 0x2, R10 ;  /* 0x00000002ff117819 */ /* 0x001fc8000001160a */
[----:B------:R-:W-:Y:S01]  /*2150*/  IMAD R18, RZ, RZ, -UR7 ;  /* 0x80000007ff127e24 */ /* 0x000fe2000f8e02ff */
[----:B------:R-:W-:Y:S02]  /*2160*/  LOP3.LUT R17, R17, R10, RZ, 0x3c, !PT ;  /* 0x0000000a11117212 */ /* 0x000fe400078e3cff */
[----:B------:R-:W0:Y:S01]  /*2170*/  I2F.U32.RP R26, UR7 ;  /* 0x00000007001a7d06 */ /* 0x000e220008209000 */
[----:B------:R-:W-:Y:S02]  /*2180*/  ISETP.NE.U32.AND P1, PT, RZ, UR7, PT ;  /* 0x00000007ff007c0c */ /* 0x000fe4000bf25070 */
[----:B------:R-:W-:-:S05]  /*2190*/  SHF.L.U32 R10, R17, 0x1, RZ ;  /* 0x00000001110a7819 */ /* 0x000fca00000006ff */
[----:B0-----:R-:W0:Y:S02]  /*21a0*/  MUFU.RCP R26, R26 ;  /* 0x0000001a001a7308 */ /* 0x001e240000001000 */
[----:B0-----:R-:W-:-:S06]  /*21b0*/  IADD3 R26, PT, PT, R26, 0xffffffe, RZ ;  /* 0x0ffffffe1a1a7810 */ /* 0x001fcc0007ffe0ff */
[----:B------:R-:W0:Y:S02]  /*21c0*/  F2I.FTZ.U32.TRUNC.NTZ R19, R26 ;  /* 0x0000001a00137305 */ /* 0x000e24000021f000 */
[----:B0-----:R-:W-:Y:S02]  /*21d0*/  IMAD R28, R18, R19, RZ ;  /* 0x00000013121c7224 */ /* 0x001fe400078e02ff */
[----:B------:R-:W-:-:S04]  /*21e0*/  IMAD.MOV.U32 R18, RZ, RZ, RZ ;  /* 0x000000ffff127224 */ /* 0x000fc800078e00ff */
[----:B------:R-:W-:-:S04]  /*21f0*/  IMAD.HI.U32 R18, R19, R28, R18 ;  /* 0x0000001c13127227 */ /* 0x000fc800078e0012 */
[----:B------:R-:W-:-:S05]  /*2200*/  IMAD.SHL.U32 R19, R22, 0x10, RZ ;  /* 0x0000001016137824 */ /* 0x000fca00078e00ff */
[----:B------:R-:W-:-:S04]  /*2210*/  LOP3.LUT R10, R22, R19, R10, 0x96, !PT ;  /* 0x00000013160a7212 */ /* 0x000fc800078e960a */
[----:B------:R-:W-:-:S04]  /*2220*/  LOP3.LUT R17, R10, R17, RZ, 0x3c, !PT ;  /* 0x000000110a117212 */ /* 0x000fc800078e3cff */
[----:B------:R-:W-:-:S05]  /*2230*/  IADD3 R19, PT, PT, R2, R17, RZ ;  /* 0x0000001102137210 */ /* 0x000fca0007ffe0ff */
        /* <DEDUP_REMOVED lines=14> */
[--C-:B------:R-:W-:Y:S01]  /*2320*/  IMAD.MOV.U32 R16, RZ, RZ, R11.reuse ;  /* 0x000000ffff107224 */ /* 0x100fe200078e000b */
[----:B------:R-:W-:Y:S01]  /*2330*/  MOV R18, R3 ;  /* 0x0000000300127202 */ /* 0x000fe20000000f00 */
[----:B------:R-:W-:Y:S01]  /*2340*/  IMAD.MOV.U32 R19, RZ, RZ, R11 ;  /* 0x000000ffff137224 */ /* 0x000fe200078e000b */
[----:B------:R-:W-:Y:S01]  /*2350*/  MOV R10, R22 ;  /* 0x00000016000a7202 */ /* 0x000fe20000000f00 */
[----:B------:R-:W-:Y:S01]  /*2360*/  IMAD.MOV.U32 R26, RZ, RZ, R20 ;  /* 0x000000ffff1a7224 */ /* 0x000fe200078e0014 */
[----:B------:R-:W-:Y:S01]  /*2370*/  UIADD3 UR4, UPT, UPT, UR4, -0x4, URZ ;  /* 0xfffffffc04047890 */ /* 0x000fe2000fffe0ff */
[----:B------:R-:W-:Y:S01]  /*2380*/  IMAD.MOV.U32 R11, RZ, RZ, R17 ;  /* 0x000000ffff0b7224 */ /* 0x000fe200078e0011 */
[----:B--2---:R0:W-:Y:S04]  /*2390*/  STG.E desc[UR10][R12.64+-0x10], R28 ;  /* 0xfffff01c0c007986 */ /* 0x0041e8000c10190a */
[----:B---3--:R0:W-:Y:S06]  /*23a0*/  STG.E desc[UR10][R14.64], R21 ;  /* 0x000000150e007986 */ /* 0x0081ec000c10190a */
.L_x_9:
[----:B------:R-:W-:Y:S01]  /*23b0*/  IMAD.MOV.U32 R3, RZ, RZ, R20 ;  /* 0x000000ffff037224 */ /* 0x000fe200078e0014 */
[----:B------:R-:W-:Y:S06]  /*23c0*/  BRA.U !UP1, `(.L_x_6) ;  /* 0x0000000909047547 */ /* 0x000fec000b800000 */
[----:B------:R-:W-:Y:S01]  /*23d0*/  UISETP.NE.AND UP0, UPT, UR6, 0x1, UPT ;  /* 0x000000010600788c */ /* 0x000fe2000bf05270 */
[----:B0-----:R-:W-:Y:S01]  /*23e0*/  MOV R24, R18 ;  /* 0x0000001200187202 */ /* 0x001fe20000000f00 */
[----:B------:R-:W-:Y:S01]  /*23f0*/  ULOP3.LUT UR5, UR5, 0x1, URZ, 0xc0, !UPT ;  /* 0x0000000105057892 */ /* 0x000fe2000f8ec0ff */
[----:B------:R-:W-:Y:S01]  /*2400*/  IMAD.MOV.U32 R28, RZ, RZ, R16 ;  /* 0x000000ffff1c7224 */ /* 0x000fe200078e0010 */
[----:B------:R-:W-:Y:S01]  /*2410*/  MOV R19, R17 ;  /* 0x0000001100137202 */ /* 0x000fe20000000f00 */
[----:B------:R-:W-:Y:S01]  /*2420*/  IMAD.MOV.U32 R25, RZ, RZ, R22 ;  /* 0x000000ffff197224 */ /* 0x000fe200078e0016 */
[----:B------:R-:W-:Y:S01]  /*2430*/  UISETP.NE.U32.AND UP1, UPT, UR5, 0x1, UPT ;  /* 0x000000010500788c */ /* 0x000fe2000bf25070 */
[----:B------:R-:W-:Y:S02]  /*2440*/  IMAD.MOV.U32 R27, RZ, RZ, R17 ;  /* 0x000000ffff1b7224 */ /* 0x000fe400078e0011 */
[----:B------:R-:W-:Y:S08]  /*2450*/  BRA.U !UP0, `(.L_x_10) ;  /* 0x00000005082c7547 */ /* 0x000ff0000b800000 */
[----:B------:R-:W0:Y:S01]  /*2460*/  I2F.U32.RP R13, UR4 ;  /* 0x00000004000d7d06 */ /* 0x000e220008209000 */
[----:B------:R-:W-:Y:S01]  /*2470*/  SHF.R.U32.HI R3, RZ, 0x2, R26 ;  /* 0x00000002ff037819 */ /* 0x000fe2000001161a */
[----:B------:R-:W-:Y:S01]  /*2480*/  IMAD.SHL.U32 R10, R17, 0x10, RZ ;  /* 0x00000010110a7824 */ /* 0x000fe200078e00ff */
[----:B------:R-:W-:Y:S01]  /*2490*/  IADD3 R15, PT, PT, RZ, -UR4, RZ ;  /* 0x80000004ff0f7c10 */ /* 0x000fe2000fffe0ff */
[----:B------:R-:W-:Y:S01]  /*24a0*/  UIADD3 UR5, UPT, UPT, UR4, -0x1, URZ ;  /* 0xffffffff04057890 */ /* 0x000fe2000fffe0ff */
[----:B------:R-:W-:Y:S01]  /*24b0*/  LOP3.LUT R3, R3, R26, RZ, 0x3c, !PT ;  /* 0x0000001a03037212 */ /* 0x000fe200078e3cff */
[----:B------:R-:W1:Y:S04]  /*24c0*/  LDCU.64 UR8, c[0x0][0x380] ;  /* 0x00007000ff0877ac */ /* 0x000e680008000a00 */
[----:B------:R-:W-:Y:S01]  /*24d0*/  IMAD.SHL.U32 R12, R3, 0x2, RZ ;  /* 0x00000002030c7824 */ /* 0x000fe200078e00ff */
[----:B------:R-:W-:Y:S01]  /*24e0*/  USHF.R.S32.HI UR6, URZ, 0x1f, UR4 ;  /* 0x0000001fff067899 */ /* 0x000fe20008011404 */
[----:B------:R-:W-:Y:S01]  /*24f0*/  IMAD R27, RZ, RZ, -UR5 ;  /* 0x80000005ff1b7e24 */ /* 0x000fe2000f8e02ff */
[----:B0-----:R-:W0:Y:S02]  /*2500*/  MUFU.RCP R13, R13 ;  /* 0x0000000d000d7308 */ /* 0x001e240000001000 */
[----:B------:R-:W-:-:S04]  /*2510*/  LOP3.LUT R10, R17, R10, R12, 0x96, !PT ;  /* 0x0000000a110a7212 */ /* 0x000fc800078e960c */
[----:B------:R-:W-:Y:S01]  /*2520*/  LOP3.LUT R25, R10, R3, RZ, 0x3c, !PT ;  /* 0x000000030a197212 */ /* 0x000fe200078e3cff */
[----:B------:R-:W-:Y:S01]  /*2530*/  HFMA2 R10, -RZ, RZ, 0, 0 ;  /* 0x00000000ff0a7431 */ /* 0x000fe200000001ff */
[----:B------:R-:W2:Y:S02]  /*2540*/  I2F.U32.RP R12, UR5 ;  /* 0x00000005000c7d06 */ /* 0x000ea40008209000 */
[----:B------:R-:W-:Y:S01]  /*2550*/  IADD3 R3, PT, PT, R2, 0x587c5, R25 ;  /* 0x000587c502037810 */ /* 0x000fe20007ffe019 */
[----:B0-----:R-:W-:-:S06]  /*2560*/  VIADD R11, R13, 0xffffffe ;  /* 0x0ffffffe0d0b7836 */ /* 0x001fcc0000000000 */
[----:B------:R-:W0:Y:S08]  /*2570*/  F2I.FTZ.U32.TRUNC.NTZ R11, R11 ;  /* 0x0000000b000b7305 */ /* 0x000e30000021f000 */
[----:B--2---:R-:W2:Y:S01]  /*2580*/  MUFU.RCP R12, R12 ;  /* 0x0000000c000c7308 */ /* 0x004ea20000001000 */
[----:B0-----:R-:W-:-:S04]  /*2590*/  IMAD R15, R15, R11, RZ ;  /* 0x0000000b0f0f7224 */ /* 0x001fc800078e02ff */
[----:B------:R-:W-:-:S06]  /*25a0*/  IMAD.HI.U32 R10, R11, R15, R10 ;  /* 0x0000000f0b0a7227 */ /* 0x000fcc00078e000a */
[----:B------:R-:W-:Y:S01]  /*25b0*/  IMAD.HI.U32 R10, R10, R3, RZ ;  /* 0x000000030a0a7227 */ /* 0x000fe200078e00ff */
[----:B--2---:R-:W-:-:S03]  /*25c0*/  IADD3 R20, PT, PT, R12, 0xffffffe, RZ ;  /* 0x0ffffffe0c147810 */ /* 0x004fc60007ffe0ff */
[----:B------:R-:W-:Y:S01]  /*25d0*/  IMAD.MOV R10, RZ, RZ, -R10 ;  /* 0x000000ffff0a7224 */ /* 0x000fe200078e0a0a */
[----:B------:R0:W2:Y:S03]  /*25e0*/  F2I.FTZ.U32.TRUNC.NTZ R21, R20 ;  /* 0x0000001400157305 */ /* 0x0000a6000021f000 */
[----:B------:R-:W-:Y:S02]  /*25f0*/  IMAD R3, R10, UR4, R3 ;  /* 0x000000040a037c24 */ /* 0x000fe4000f8e0203 */
[----:B------:R-:W3:Y:S03]  /*2600*/  LDC.64 R10, c[0x0][0x380] ;  /* 0x0000e000ff0a7b82 */ /* 0x000ee60000000a00 */
[----:B------:R-:W-:Y:S01]  /*2610*/  ISETP.GE.U32.AND P0, PT, R3, UR4, PT ;  /* 0x0000000403007c0c */ /* 0x000fe2000bf06070 */
[----:B0-----:R-:W-:-:S12]  /*2620*/  IMAD.MOV.U32 R20, RZ, RZ, RZ ;  /* 0x000000ffff147224 */ /* 0x001fd800078e00ff */
[----:B------:R-:W-:Y:S01]  /*2630*/  @P0 VIADD R3, R3, -UR4 ;  /* 0x8000000403030c36 */ /* 0x000fe20008000000 */
[----:B------:R-:W-:-:S04]  /*2640*/  ISETP.NE.U32.AND P0, PT, RZ, UR4, PT ;  /* 0x00000004ff007c0c */ /* 0x000fc8000bf05070 */
[----:B------:R-:W-:-:S13]  /*2650*/  ISETP.GE.U32.AND P1, PT, R3, UR4, PT ;  /* 0x0000000403007c0c */ /* 0x000fda000bf26070 */
[----:B------:R-:W-:Y:S01]  /*2660*/  @P1 VIADD R3, R3, -UR4 ;  /* 0x8000000403031c36 */ /* 0x000fe20008000000 */
[C---:B------:R-:W-:Y:S02]  /*2670*/  IADD3 R13, P1, PT, R0.reuse, UR4, RZ ;  /* 0x00000004000d7c10 */ /* 0x040fe4000ff3e0ff */
[----:B------:R-:W-:Y:S02]  /*2680*/  @!P0 LOP3.LUT R3, RZ, UR4, RZ, 0x33, !PT ;  /* 0x00000004ff038c12 */ /* 0x000fe4000f8e33ff */
[C---:B------:R-:W-:Y:S02]  /*2690*/  LEA.HI.X.SX32 R14, R0.reuse, UR6, 0x1, P1 ;  /* 0x00000006000e7c11 */ /* 0x040fe400088f0eff */
[----:B-1----:R-:W-:Y:S02]  /*26a0*/  LEA R12, P0, R13, UR8, 0x2 ;  /* 0x000000080d0c7c11 */ /* 0x002fe4000f8010ff */
[----:B------:R-:W-:Y:S01]  /*26b0*/  IADD3 R15, PT, PT, R0, R3, RZ ;  /* 0x00000003000f7210 */ /* 0x000fe20007ffe0ff */
[----:B--2---:R-:W-:Y:S01]  /*26c0*/  IMAD R3, R27, R21, RZ ;  /* 0x000000151b037224 */ /* 0x004fe200078e02ff */
[----:B------:R-:W-:-:S03]  /*26d0*/  LEA.HI.X R13, R13, UR9, R14, 0x2, P0 ;  /* 0x000000090d0d7c11 */ /* 0x000fc600080f140e */
[----:B---3--:R-:W-:Y:S02]  /*26e0*/  IMAD.WIDE R14, R15, 0x4, R10 ;  /* 0x000000040f0e7825 */ /* 0x008fe400078e020a */
[----:B------:R-:W2:Y:S02]  /*26f0*/  LDG.E R29, desc[UR10][R12.64+-0x4] ;  /* 0xfffffc0a0c1d7981 */ /* 0x000ea4000c1e1900 */
[----:B------:R-:W-:Y:S02]  /*2700*/  IMAD.HI.U32 R20, R21, R3, R20 ;  /* 0x0000000315147227 */ /* 0x000fe400078e0014 */
[----:B------:R-:W3:Y:S01]  /*2710*/  LDG.E R3, desc[UR10][R14.64] ;  /* 0x0000000a0e037981 */ /* 0x000ee2000c1e1900 */
[----:B------:R-:W-:-:S04]  /*2720*/  SHF.R.U32.HI R21, RZ, 0x2, R18 ;  /* 0x00000002ff157819 */ /* 0x000fc80000011612 */
[----:B------:R-:W-:Y:S02]  /*2730*/  LOP3.LUT R21, R21, R18, RZ, 0x3c, !PT ;  /* 0x0000001215157212 */ /* 0x000fe400078e3cff */
[----:B------:R-:W-:-:S03]  /*2740*/  SHF.L.U32 R18, R25, 0x4, RZ ;  /* 0x0000000419127819 */ /* 0x000fc600000006ff */
[----:B------:R-:W-:-:S05]  /*2750*/  IMAD.SHL.U32 R24, R21, 0x2, RZ ;  /* 0x0000000215187824 */ /* 0x000fca00078e00ff */
[----:B------:R-:W-:Y:S01]  /*2760*/  LOP3.LUT R18, R25, R18, R24, 0x96, !PT ;  /* 0x0000001219127212 */ /* 0x000fe200078e9618 */
[----:B------:R-:W-:-:S03]  /*2770*/  VIADD R2, R2, 0xb0f8a ;  /* 0x000b0f8a02027836 */ /* 0x000fc60000000000 */
[----:B------:R-:W-:-:S05]  /*2780*/  LOP3.LUT R27, R18, R21, RZ, 0x3c, !PT ;  /* 0x00000015121b7212 */ /* 0x000fca00078e3cff */
[----:B------:R-:W-:-:S04]  /*2790*/  IMAD.IADD R21, R27, 0x1, R2 ;  /* 0x000000011b157824 */ /* 0x000fc800078e0202 */
[----:B------:R-:W-:-:S05]  /*27a0*/  IMAD.HI.U32 R20, R20, R21, RZ ;  /* 0x0000001514147227 */ /* 0x000fca00078e00ff */
[----:B------:R-:W-:-:S05]  /*27b0*/  IADD3 R20, PT, PT, -R20, RZ, RZ ;  /* 0x000000ff14147210 */ /* 0x000fca0007ffe1ff */
[----:B------:R-:W-:-:S05]  /*27c0*/  IMAD R21, R20, UR5, R21 ;  /* 0x0000000514157c24 */ /* 0x000fca000f8e0215 */
[----:B------:R-:W-:Y:S02]  /*27d0*/  ISETP.GE.U32.AND P0, PT, R21, UR5, PT ;  /* 0x0000000515007c0c */ /* 0x000fe4000bf06070 */
[----:B------:R-:W-:-:S11]  /*27e0*/  ISETP.NE.U32.AND P1, PT, RZ, UR5, PT ;  /* 0x00000005ff007c0c */ /* 0x000fd6000bf25070 */
[----:B------:R-:W-:-:S05]  /*27f0*/  @P0 VIADD R21, R21, -UR5 ;  /* 0x8000000515150c36 */ /* 0x000fca0008000000 */
[----:B------:R-:W-:-:S13]  /*2800*/  ISETP.GE.U32.AND P0, PT, R21, UR5, PT ;  /* 0x0000000515007c0c */ /* 0x000fda000bf06070 */
[----:B------:R-:W-:Y:S01]  /*2810*/  @P0 VIADD R21, R21, -UR5 ;  /* 0x8000000515150c36 */ /* 0x000fe20008000000 */
[----:B------:R-:W-:-:S04]  /*2820*/  @!P1 LOP3.LUT R21, RZ, UR5, RZ, 0x33, !PT ;  /* 0x00000005ff159c12 */ /* 0x000fc8000f8e33ff */
[----:B------:R-:W-:-:S05]  /*2830*/  IADD3 R21, PT, PT, R0, R21, RZ ;  /* 0x0000001500157210 */ /* 0x000fca0007ffe0ff */
[----:B------:R-:W-:Y:S01]  /*2840*/  IMAD.WIDE R20, R21, 0x4, R10 ;  /* 0x0000000415147825 */ /* 0x000fe200078e020a */
[----:B---3--:R0:W-:Y:S04]  /*2850*/  STG.E desc[UR10][R12.64+-0x4], R3 ;  /* 0xfffffc030c007986 */ /* 0x0081e8000c10190a */
[----:B--2---:R1:W-:Y:S04]  /*2860*/  STG.E desc[UR10][R14.64], R29 ;  /* 0x0000001d0e007986 */ /* 0x0043e8000c10190a */
[----:B------:R-:W2:Y:S04]  /*2870*/  LDG.E R18, desc[UR10][R12.64+-0x8] ;  /* 0xfffff80a0c127981 */ /* 0x000ea8000c1e1900 */
[----:B0-----:R-:W3:Y:S01]  /*2880*/  LDG.E R3, desc[UR10][R20.64] ;  /* 0x0000000a14037981 */ /* 0x001ee2000c1e1900 */
[----:B------:R-:W-:Y:S01]  /*2890*/  IMAD.MOV.U32 R28, RZ, RZ, R17 ;  /* 0x000000ffff1c7224 */ /* 0x000fe200078e0011 */
[----:B------:R-:W-:Y:S01]  /*28a0*/  MOV R26, R16 ;  /* 0x00000010001a7202 */ /* 0x000fe20000000f00 */
[----:B------:R-:W-:-:S02]  /*28b0*/  IMAD.MOV.U32 R24, RZ, RZ, R22 ;  /* 0x000000ffff187224 */ /* 0x000fc400078e0016 */
[----:B------:R-:W-:Y:S02]  /*28c0*/  IMAD.MOV.U32 R10, RZ, RZ, R25 ;  /* 0x000000ffff0a7224 */ /* 0x000fe400078e0019 */
[----:B------:R-:W-:Y:S01]  /*28d0*/  IMAD.MOV.U32 R11, RZ, RZ, R27 ;  /* 0x000000ffff0b7224 */ /* 0x000fe200078e001b */
[----:B------:R-:W-:Y:S01]  /*28e0*/  UIADD3 UR4, UPT, UPT, UR4, -0x2, URZ ;  /* 0xfffffffe04047890 */ /* 0x000fe2000fffe0ff */
[----:B---3--:R1:W-:Y:S04]  /*28f0*/  STG.E desc[UR10][R12.64+-0x8], R3 ;  /* 0xfffff8030c007986 */ /* 0x0083e8000c10190a */
[----:B--2---:R1:W-:Y:S07]  /*2900*/  STG.E desc[UR10][R20.64], R18 ;  /* 0x0000001214007986 */ /* 0x0043ee000c10190a */
.L_x_10:
[----:B-1----:R-:W-:Y:S01]  /*2910*/  MOV R3, R16 ;  /* 0x0000001000037202 */ /* 0x002fe20000000f00 */
[----:B------:R-:W-:Y:S01]  /*2920*/  IMAD.MOV.U32 R18, RZ, RZ, R22 ;  /* 0x000000ffff127224 */ /* 0x000fe200078e0016 */
[----:B------:R-:W-:Y:S06]  /*2930*/  BRA.U UP1, `(.L_x_6) ;  /* 0x0000000101a87547 */ /* 0x000fec000b800000 */
[----:B------:R-:W0:Y:S01]  /*2940*/  I2F.U32.RP R14, UR4 ;  /* 0x00000004000e7d06 */ /* 0x000e220008209000 */
[----:B------:R-:W-:Y:S01]  /*2950*/  SHF.R.U32.HI R3, RZ, 0x2, R26 ;  /* 0x00000002ff037819 */ /* 0x000fe2000001161a */
[----:B------:R-:W-:Y:S01]  /*2960*/  IMAD.SHL.U32 R10, R27, 0x10, RZ ;  /* 0x000000101b0a7824 */ /* 0x000fe200078e00ff */
[----:B------:R-:W-:Y:S01]  /*2970*/  IADD3 R2, PT, PT, R2, 0x587c5, RZ ;  /* 0x000587c502027810 */ /* 0x000fe20007ffe0ff */
[----:B------:R-:W1:Y:S01]  /*2980*/  LDCU.64 UR6, c[0x0][0x380] ;  /* 0x00007000ff0677ac */ /* 0x000e620008000a00 */
[----:B------:R-:W-:Y:S02]  /*2990*/  LOP3.LUT R3, R3, R26, RZ, 0x3c, !PT ;  /* 0x0000001a03037212 */ /* 0x000fe400078e3cff */
[----:B------:R-:W-:Y:S01]  /*29a0*/  ISETP.NE.U32.AND P1, PT, RZ, UR4, PT ;  /* 0x00000004ff007c0c */ /* 0x000fe2000bf25070 */
[----:B------:R-:W-:Y:S02]  /*29b0*/  USHF.R.S32.HI UR5, URZ, 0x1f, UR4 ;  /* 0x0000001fff057899 */ /* 0x000fe40008011404 */
[----:B------:R-:W-:Y:S01]  /*29c0*/  IMAD.SHL.U32 R11, R3, 0x2, RZ ;  /* 0x00000002030b7824 */ /* 0x000fe200078e00ff */
[----:B0-----:R-:W0:Y:S04]  /*29d0*/  MUFU.RCP R14, R14 ;  /* 0x0000000e000e7308 */ /* 0x001e280000001000 */
[----:B------:R-:W-:-:S04]  /*29e0*/  LOP3.LUT R10, R27, R10, R11, 0x96, !PT ;  /* 0x0000000a1b0a7212 */ /* 0x000fc800078e960b */
[----:B------:R-:W-:-:S04]  /*29f0*/  LOP3.LUT R11, R10, R3, RZ, 0x3c, !PT ;  /* 0x000000030a0b7212 */ /* 0x000fc800078e3cff */
[----:B------:R-:W-:Y:S01]  /*2a00*/  IADD3 R3, PT, PT, R11, R2, RZ ;  /* 0x000000020b037210 */ /* 0x000fe20007ffe0ff */
[----:B0-----:R-:W-:-:S04]  /*2a10*/  VIADD R12, R14, 0xffffffe ;  /* 0x0ffffffe0e0c7836 */ /* 0x001fc80000000000 */
[----:B------:R0:W2:Y:S02]  /*2a20*/  F2I.FTZ.U32.TRUNC.NTZ R13, R12 ;  /* 0x0000000c000d7305 */ /* 0x0000a4000021f000 */
[----:B0-----:R-:W-:Y:S01]  /*2a30*/  IMAD.MOV.U32 R12, RZ, RZ, RZ ;  /* 0x000000ffff0c7224 */ /* 0x001fe200078e00ff */
[----:B--2---:R-:W-:-:S05]  /*2a40*/  IADD3 R15, PT, PT, RZ, -R13, RZ ;  /* 0x8000000dff0f7210 */ /* 0x004fca0007ffe0ff */
[----:B------:R-:W-:-:S04]  /*2a50*/  IMAD R15, R15, UR4, RZ ;  /* 0x000000040f0f7c24 */ /* 0x000fc8000f8e02ff */
[----:B------:R-:W-:-:S06]  /*2a60*/  IMAD.HI.U32 R12, R13, R15, R12 ;  /* 0x0000000f0d0c7227 */ /* 0x000fcc00078e000c */
[----:B------:R-:W-:-:S04]  /*2a70*/  IMAD.HI.U32 R12, R12, R3, RZ ;  /* 0x000000030c0c7227 */ /* 0x000fc800078e00ff */
[----:B------:R-:W-:-:S04]  /*2a80*/  IMAD.MOV R12, RZ, RZ, -R12 ;  /* 0x000000ffff0c7224 */ /* 0x000fc800078e0a0c */
[----:B------:R-:W-:Y:S02]  /*2a90*/  IMAD R3, R12, UR4, R3 ;  /* 0x000000040c037c24 */ /* 0x000fe4000f8e0203 */
[----:B------:R-:W0:Y:S03]  /*2aa0*/  LDC.64 R12, c[0x0][0x380] ;  /* 0x0000e000ff0c7b82 */ /* 0x000e260000000a00 */
[----:B------:R-:W-:-:S13]  /*2ab0*/  ISETP.GE.U32.AND P0, PT, R3, UR4, PT ;  /* 0x0000000403007c0c */ /* 0x000fda000bf06070 */
[----:B------:R-:W-:-:S04]  /*2ac0*/  @P0 IADD3 R3, PT, PT, R3, -UR4, RZ ;  /* 0x8000000403030c10 */ /* 0x000fc8000fffe0ff */
[----:B------:R-:W-:-:S13]  /*2ad0*/  ISETP.GE.U32.AND P0, PT, R3, UR4, PT ;  /* 0x0000000403007c0c */ /* 0x000fda000bf06070 */
[----:B------:R-:W-:Y:S01]  /*2ae0*/  @P0 VIADD R3, R3, -UR4 ;  /* 0x8000000403030c36 */ /* 0x000fe20008000000 */
[----:B------:R-:W-:Y:S02]  /*2af0*/  @!P1 LOP3.LUT R3, RZ, UR4, RZ, 0x33, !PT ;  /* 0x00000004ff039c12 */ /* 0x000fe4000f8e33ff */
[C---:B------:R-:W-:Y:S02]  /*2b00*/  IADD3 R10, P0, PT, R0.reuse, UR4, RZ ;  /* 0x00000004000a7c10 */ /* 0x040fe4000ff1e0ff */
[C---:B------:R-:W-:Y:S02]  /*2b10*/  IADD3 R3, PT, PT, R0.reuse, R3, RZ ;  /* 0x0000000300037210 */ /* 0x040fe40007ffe0ff */
[----:B------:R-:W-:Y:S02]  /*2b20*/  LEA.HI.X.SX32 R15, R0, UR5, 0x1, P0 ;  /* 0x00000005000f7c11 */ /* 0x000fe400080f0eff */
[----:B-1----:R-:W-:Y:S01]  /*2b30*/  LEA R14, P0, R10, UR6, 0x2 ;  /* 0x000000060a0e7c11 */ /* 0x002fe2000f8010ff */
[----:B0-----:R-:W-:-:S03]  /*2b40*/  IMAD.WIDE R12, R3, 0x4, R12 ;  /* 0x00000004030c7825 */ /* 0x001fc600078e020c */
[----:B------:R-:W-:Y:S02]  /*2b50*/  LEA.HI.X R15, R10, UR7, R15, 0x2, P0 ;  /* 0x000000070a0f7c11 */ /* 0x000fe400080f140f */
[----:B------:R-:W2:Y:S04]  /*2b60*/  LDG.E R21, desc[UR10][R12.64] ;  /* 0x0000000a0c157981 */ /* 0x000ea8000c1e1900 */
[----:B------:R-:W3:Y:S01]  /*2b70*/  LDG.E R17, desc[UR10][R14.64+-0x4] ;  /* 0xfffffc0a0e117981 */ /* 0x000ee2000c1e1900 */
[----:B------:R-:W-:Y:S01]  /*2b80*/  IMAD.MOV.U32 R10, RZ, RZ, R27 ;  /* 0x000000ffff0a7224 */ /* 0x000fe200078e001b */
[----:B------:R-:W-:Y:S01]  /*2b90*/  MOV R19, R25 ;  /* 0x0000001900137202 */ /* 0x000fe20000000f00 */
[----:B------:R-:W-:Y:S01]  /*2ba0*/  IMAD.MOV.U32 R18, RZ, RZ, R28 ;  /* 0x000000ffff127224 */ /* 0x000fe200078e001c */
[----:B------:R-:W-:Y:S01]  /*2bb0*/  MOV R3, R24 ;  /* 0x0000001800037202 */ /* 0x000fe20000000f00 */
[----:B--2---:R0:W-:Y:S04]  /*2bc0*/  STG.E desc[UR10][R14.64+-0x4], R21 ;  /* 0xfffffc150e007986 */ /* 0x0041e8000c10190a */
[----:B---3--:R0:W-:Y:S02]  /*2bd0*/  STG.E desc[UR10][R12.64], R17 ;  /* 0x000000110c007986 */ /* 0x0081e4000c10190a */
.L_x_6:
[----:B-----5:R-:W-:Y:S04]  /*2be0*/  STG.E.64 desc[UR10][R4.64], R2 ;  /* 0x0000000204007986 */ /* 0x020fe8000c101b0a */
[----:B------:R-:W-:Y:S04]  /*2bf0*/  STG.E.64 desc[UR10][R4.64+0x8], R18 ;  /* 0x0000081204007986 */ /* 0x000fe8000c101b0a */
[----:B------:R-:W-:Y:S04]  /*2c00*/  STG.E.64 desc[UR10][R4.64+0x10], R10 ;  /* 0x0000100a04007986 */ /* 0x000fe8000c101b0a */
[----:B------:R-:W-:Y:S04]  /*2c10*/  STG.E.64 desc[UR10][R4.64+0x18], R8 ;  /* 0x0000180804007986 */ /* 0x000fe8000c101b0a */
[----:B------:R-:W-:Y:S04]  /*2c20*/  STG.E.64 desc[UR10][R4.64+0x28], R6 ;  /* 0x0000280604007986 */ /* 0x000fe8000c101b0a */
[----:B------:R-:W-:Y:S01]  /*2c30*/  STG.E desc[UR10][R4.64+0x20], R23 ;  /* 0x0000201704007986 */ /* 0x000fe2000c10190a */
[----:B------:R-:W-:Y:S05]  /*2c40*/  EXIT ;  /* 0x000000000000794d */ /* 0x000fea0003800000 */
.L_x_11:
[----:B------:R-:W-:-:S00]  /*2c50*/  BRA `(.L_x_11) ;  /* 0xfffffffc00fc7947 */ /* 0x000fc0000383ffff */
[----:B------:R-:W-:-:S00]  /*2c60*/  NOP ;  /* 0x0000000000007918 */ /* 0x000fc00000000000 */
        /* <DEDUP_REMOVED lines=9> */
.L_x_67:


//--------------------- .text._Z14mutationKernelPidP17curandStateXORWOWii --------------------------
	.section	.text._Z14mutationKernelPidP17curandStateXORWOWii,"ax",@progbits
	.align	128
        .global         _Z14mutationKernelPidP17curandStateXORWOWii
        .type           _Z14mutationKernelPidP17curandStateXORWOWii,@function
        .size           _Z14mutationKernelPidP17curandStateXORWOWii,(.L_x_68 - _Z14mutationKernelPidP17curandStateXORWOWii)
        .other          _Z14mutationKernelPidP17curandStateXORWOWii,@"STO_CUDA_ENTRY STV_DEFAULT"
_Z14mutationKernelPidP17curandStateXORWOWii:
.text._Z14mutationKernelPidP17curandStateXORWOWii:
[----:B------:R-:W-:Y:S01]  /*0000*/  LDC R1, c[0x0][0x37c] ;  /* 0x0000df00ff017b82 */ /* 0x000fe20000000800 */
[----:B------:R-:W0:Y:S01]  /*0010*/  S2R R0, SR_CTAID.X ;  /* 0x0000000000007919 */ /* 0x000e220000002500 */
[----:B------:R-:W0:Y:S01]  /*0020*/  LDCU UR4, c[0x0][0x360] ;  /* 0x00006c00ff0477ac */ /* 0x000e220008000800 */
[----:B------:R-:W0:Y:S01]  /*0030*/  S2R R3, SR_TID.X ;  /* 0x0000000000037919 */ /* 0x000e220000002100 */
[----:B------:R-:W1:Y:S01]  /*0040*/  LDCU UR5, c[0x0][0x398] ;  /* 0x00007300ff0577ac */ /* 0x000e620008000800 */
[----:B0-----:R-:W-:-:S05]  /*0050*/  IMAD R0, R0, UR4, R3 ;  /* 0x0000000400007c24 */ /* 0x001fca000f8e0203 */
[----:B-1----:R-:W-:-:S13]  /*0060*/  ISETP.GE.AND P0, PT, R0, UR5, PT ;  /* 0x0000000500007c0c */ /* 0x002fda000bf06270 */
[----:B------:R-:W-:Y:S05]  /*0070*/  @P0 EXIT ;  /* 0x000000000000094d */ /* 0x000fea0003800000 */
[----:B------:R-:W0:Y:S01]  /*0080*/  LDC.64 R2, c[0x0][0x390] ;  /* 0x0000e400ff027b82 */ /* 0x000e220000000a00 */
[----:B------:R-:W1:Y:S01]  /*0090*/  LDCU.64 UR4, c[0x0][0x358] ;  /* 0x00006b00ff0477ac */ /* 0x000e620008000a00 */
[----:B------:R-:W-:Y:S01]  /*00a0*/  IMAD.MOV.U32 R11, RZ, RZ, 0x2f800000 ;  /* 0x2f800000ff0b7424 */ /* 0x000fe200078e00ff */
[----:B------:R-:W2:Y:S01]  /*00b0*/  LDCU.64 UR6, c[0x0][0x388] ;  /* 0x00007100ff0677ac */ /* 0x000ea20008000a00 */
[----:B0-----:R-:W-:-:S05]  /*00c0*/  IMAD.WIDE R2, R0, 0x30, R2 ;  /* 0x0000003000027825 */ /* 0x001fca00078e0202 */
[----:B-1----:R-:W3:Y:S04]  /*00d0*/  LDG.E.64 R18, desc[UR4][R2.64] ;  /* 0x0000000402127981 */ /* 0x002ee8000c1e1b00 */
[----:B------:R-:W4:Y:S04]  /*00e0*/  LDG.E.64 R12, desc[UR4][R2.64+0x10] ;  /* 0x00001004020c7981 */ /* 0x000f28000c1e1b00 */
[----:B------:R0:W5:Y:S04]  /*00f0*/  LDG.E.64 R4, desc[UR4][R2.64+0x18] ;  /* 0x0000180402047981 */ /* 0x000168000c1e1b00 */
[----:B------:R0:W5:Y:S04]  /*0100*/  LDG.E.64 R6, desc[UR4][R2.64+0x28] ;  /* 0x0000280402067981 */ /* 0x000168000c1e1b00 */
[----:B------:R0:W5:Y:S04]  /*0110*/  LDG.E R15, desc[UR4][R2.64+0x20] ;  /* 0x00002004020f7981 */ /* 0x000168000c1e1900 */
[----:B------:R0:W5:Y:S01]  /*0120*/  LDG.E.64 R16, desc[UR4][R2.64+0x8] ;  /* 0x0000080402107981 */ /* 0x000162000c1e1b00 */
[----:B------:R-:W-:Y:S01]  /*0130*/  BSSY.RECONVERGENT B0, `(.L_x_12) ;  /* 0x0000047000007945 */ /* 0x000fe20003800200 */
[----:B---3--:R-:W-:-:S04]  /*0140*/  SHF.R.U32.HI R8, RZ, 0x2, R19 ;  /* 0x00000002ff087819 */ /* 0x008fc80000011613 */
[----:B------:R-:W-:Y:S01]  /*0150*/  LOP3.LUT R8, R8, R19, RZ, 0x3c, !PT ;  /* 0x0000001308087212 */ /* 0x000fe200078e3cff */
[----:B----4-:R-:W-:Y:S02]  /*0160*/  IMAD.SHL.U32 R10, R13, 0x10, RZ ;  /* 0x000000100d0a7824 */ /* 0x010fe400078e00ff */
[----:B------:R-:W-:Y:S02]  /*0170*/  IMAD.MOV.U32 R27, RZ, RZ, R12 ;  /* 0x000000ffff1b7224 */ /* 0x000fe400078e000c */
[----:B------:R-:W-:-:S05]  /*0180*/  IMAD.SHL.U32 R9, R8, 0x2, RZ ;  /* 0x0000000208097824 */ /* 0x000fca00078e00ff */
[----:B------:R-:W-:-:S04]  /*0190*/  LOP3.LUT R9, R13, R10, R9, 0x96, !PT ;  /* 0x0000000a0d097212 */ /* 0x000fc800078e9609 */
[----:B------:R-:W-:Y:S02]  /*01a0*/  LOP3.LUT R9, R9, R8, RZ, 0x3c, !PT ;  /* 0x0000000809097212 */ /* 0x000fe400078e3cff */
[----:B------:R-:W-:-:S05]  /*01b0*/  IADD3 R8, PT, PT, R18, 0x587c5, RZ ;  /* 0x000587c512087810 */ /* 0x000fca0007ffe0ff */
[----:B------:R-:W-:-:S05]  /*01c0*/  IMAD.IADD R10, R9, 0x1, R8 ;  /* 0x00000001090a7824 */ /* 0x000fca00078e0208 */
[----:B------:R-:W-:-:S05]  /*01d0*/  I2FP.F32.U32 R10, R10 ;  /* 0x0000000a000a7245 */ /* 0x000fca0000201000 */
[----:B------:R-:W-:-:S04]  /*01e0*/  FFMA R14, R10, R11, 1.1641532182693481445e-10 ;  /* 0x2f0000000a0e7423 */ /* 0x000fc8000000000b */
[----:B------:R-:W2:Y:S02]  /*01f0*/  F2F.F64.F32 R10, R14 ;  /* 0x0000000e000a7310 */ /* 0x000ea40000201800 */
[----:B--2---:R-:W-:Y:S01]  /*0200*/  DSETP.GEU.AND P0, PT, R10, UR6, PT ;  /* 0x000000060a007e2a */ /* 0x004fe2000bf0e000 */
[----:B------:R-:W-:Y:S01]  /*0210*/  MOV R10, R13 ;  /* 0x0000000d000a7202 */ /* 0x000fe20000000f00 */
[----:B------:R-:W-:-:S12]  /*0220*/  IMAD.MOV.U32 R11, RZ, RZ, R9 ;  /* 0x000000ffff0b7224 */ /* 0x000fd800078e0009 */
[----:B0-----:R-:W-:Y:S05]  /*0230*/  @P0 BRA `(.L_x_13) ;  /* 0x0000000000d80947 */ /* 0x001fea0003800000 */
[----:B------:R-:W0:Y:S01]  /*0240*/  LDCU UR6, c[0x0][0x39c] ;  /* 0x00007380ff0677ac */ /* 0x000e220008000800 */
[----:B-----5:R-:W-:Y:S01]  /*0250*/  SHF.R.U32.HI R11, RZ, 0x2, R16 ;  /* 0x00000002ff0b7819 */ /* 0x020fe20000011610 */
[----:B------:R-:W-:-:S03]  /*0260*/  IMAD.SHL.U32 R8, R9, 0x10, RZ ;  /* 0x0000001009087824 */ /* 0x000fc600078e00ff */
[----:B------:R-:W-:Y:S02]  /*0270*/  LOP3.LUT R11, R11, R16, RZ, 0x3c, !PT ;  /* 0x000000100b0b7212 */ /* 0x000fe400078e3cff */
[----:B------:R-:W-:-:S03]  /*0280*/  SHF.R.U32.HI R16, RZ, 0x2, R17 ;  /* 0x00000002ff107819 */ /* 0x000fc60000011611 */
[----:B------:R-:W-:Y:S01]  /*0290*/  IMAD.SHL.U32 R10, R11, 0x2, RZ ;  /* 0x000000020b0a7824 */ /* 0x000fe200078e00ff */
[----:B------:R-:W-:-:S04]  /*02a0*/  LOP3.LUT R16, R16, R17, RZ, 0x3c, !PT ;  /* 0x0000001110107212 */ /* 0x000fc800078e3cff */
[----:B------:R-:W-:Y:S01]  /*02b0*/  LOP3.LUT R10, R11, R10, R8, 0x96, !PT ;  /* 0x0000000a0b0a7212 */ /* 0x000fe200078e9608 */
[----:B------:R-:W-:Y:S01]  /*02c0*/  IMAD.SHL.U32 R8, R16, 0x2, RZ ;  /* 0x0000000210087824 */ /* 0x000fe200078e00ff */
[----:B0-----:R-:W0:Y:S02]  /*02d0*/  I2F.U32.RP R14, UR6 ;  /* 0x00000006000e7d06 */ /* 0x001e240008209000 */
[----:B------:R-:W-:Y:S02]  /*02e0*/  LOP3.LUT R10, R10, R9, RZ, 0x3c, !PT ;  /* 0x000000090a0a7212 */ /* 0x000fe400078e3cff */
[----:B------:R-:W-:-:S03]  /*02f0*/  LOP3.LUT R19, RZ, UR6, RZ, 0x33, !PT ;  /* 0x00000006ff137c12 */ /* 0x000fc6000f8e33ff */
[----:B------:R-:W-:-:S05]  /*0300*/  IMAD.SHL.U32 R11, R10, 0x10, RZ ;  /* 0x000000100a0b7824 */ /* 0x000fca00078e00ff */
[----:B------:R-:W-:Y:S02]  /*0310*/  LOP3.LUT R11, R16, R8, R11, 0x96, !PT ;  /* 0x00000008100b7212 */ /* 0x000fe400078e960b */
[C---:B------:R-:W-:Y:S01]  /*0320*/  IADD3 R8, PT, PT, R18.reuse, 0x10974f, RZ ;  /* 0x0010974f12087810 */ /* 0x040fe20007ffe0ff */
[----:B0-----:R-:W0:Y:S01]  /*0330*/  MUFU.RCP R14, R14 ;  /* 0x0000000e000e7308 */ /* 0x001e220000001000 */
[----:B------:R-:W-:Y:S02]  /*0340*/  LOP3.LUT R11, R11, R10, RZ, 0x3c, !PT ;  /* 0x0000000a0b0b7212 */ /* 0x000fe400078e3cff */
[----:B------:R-:W-:Y:S02]  /*0350*/  IADD3 R18, PT, PT, R18, 0xb0f8a, R10 ;  /* 0x000b0f8a12127810 */ /* 0x000fe40007ffe00a */
[----:B0-----:R-:W-:Y:S01]  /*0360*/  IADD3 R20, PT, PT, R14, 0xffffffe, RZ ;  /* 0x0ffffffe0e147810 */ /* 0x001fe20007ffe0ff */
[----:B------:R-:W-:-:S03]  /*0370*/  IMAD.IADD R14, R11, 0x1, R8 ;  /* 0x000000010b0e7824 */ /* 0x000fc600078e0208 */
[----:B------:R0:W1:Y:S02]  /*0380*/  F2I.FTZ.U32.TRUNC.NTZ R21, R20 ;  /* 0x0000001400157305 */ /* 0x000064000021f000 */
[----:B0-----:R-:W-:Y:S01]  /*0390*/  IMAD.MOV.U32 R20, RZ, RZ, RZ ;  /* 0x000000ffff147224 */ /* 0x001fe200078e00ff */
[----:B-1----:R-:W-:-:S05]  /*03a0*/  IADD3 R17, PT, PT, RZ, -R21, RZ ;  /* 0x80000015ff117210 */ /* 0x002fca0007ffe0ff */
[----:B------:R-:W-:-:S04]  /*03b0*/  IMAD R17, R17, UR6, RZ ;  /* 0x0000000611117c24 */ /* 0x000fc8000f8e02ff */
[----:B------:R-:W-:-:S06]  /*03c0*/  IMAD.HI.U32 R21, R21, R17, R20 ;  /* 0x0000001115157227 */ /* 0x000fcc00078e0014 */
[----:B------:R-:W-:-:S04]  /*03d0*/  IMAD.HI.U32 R16, R21, R14, RZ ;  /* 0x0000000e15107227 */ /* 0x000fc800078e00ff */
[----:B------:R-:W-:Y:S01]  /*03e0*/  IMAD.HI.U32 R21, R21, R18, RZ ;  /* 0x0000001215157227 */ /* 0x000fe200078e00ff */
[----:B------:R-:W-:-:S03]  /*03f0*/  IADD3 R17, PT, PT, -R16, RZ, RZ ;  /* 0x000000ff10117210 */ /* 0x000fc60007ffe1ff */
[----:B------:R-:W-:Y:S02]  /*0400*/  IMAD.MOV R21, RZ, RZ, -R21 ;  /* 0x000000ffff157224 */ /* 0x000fe400078e0a15 */
[----:B------:R-:W-:Y:S02]  /*0410*/  IMAD R14, R17, UR6, R14 ;  /* 0x00000006110e7c24 */ /* 0x000fe4000f8e020e */
[----:B------:R-:W-:Y:S01]  /*0420*/  IMAD R18, R21, UR6, R18 ;  /* 0x0000000615127c24 */ /* 0x000fe2000f8e0212 */
[----:B------:R-:W0:Y:S02]  /*0430*/  LDC.64 R16, c[0x0][0x380] ;  /* 0x0000e000ff107b82 */ /* 0x000e240000000a00 */
[----:B------:R-:W-:Y:S02]  /*0440*/  ISETP.GE.U32.AND P1, PT, R14, UR6, PT ;  /* 0x000000060e007c0c */ /* 0x000fe4000bf26070 */
[----:B------:R-:W-:-:S11]  /*0450*/  ISETP.GE.U32.AND P0, PT, R18, UR6, PT ;  /* 0x0000000612007c0c */ /* 0x000fd6000bf06070 */
[----:B------:R-:W-:Y:S01]  /*0460*/  @P1 VIADD R14, R14, -UR6 ;  /* 0x800000060e0e1c36 */ /* 0x000fe20008000000 */
[----:B------:R-:W-:Y:S02]  /*0470*/  ISETP.NE.U32.AND P1, PT, RZ, UR6, PT ;  /* 0x00000006ff007c0c */ /* 0x000fe4000bf25070 */
[----:B------:R-:W-:Y:S02]  /*0480*/  @P0 IADD3 R18, PT, PT, R18, -UR6, RZ ;  /* 0x8000000612120c10 */ /* 0x000fe4000fffe0ff */
[----:B------:R-:W-:Y:S02]  /*0490*/  ISETP.GE.U32.AND P2, PT, R14, UR6, PT ;  /* 0x000000060e007c0c */ /* 0x000fe4000bf46070 */
[----:B------:R-:W-:-:S11]  /*04a0*/  ISETP.GE.U32.AND P0, PT, R18, UR6, PT ;  /* 0x0000000612007c0c */ /* 0x000fd6000bf06070 */
[----:B------:R-:W-:Y:S02]  /*04b0*/  @P2 VIADD R14, R14, -UR6 ;  /* 0x800000060e0e2c36 */ /* 0x000fe40008000000 */
[----:B------:R-:W-:-:S03]  /*04c0*/  @P0 VIADD R18, R18, -UR6 ;  /* 0x8000000612120c36 */ /* 0x000fc60008000000 */
[C---:B------:R-:W-:Y:S02]  /*04d0*/  SEL R21, R19.reuse, R14, !P1 ;  /* 0x0000000e13157207 */ /* 0x040fe40004800000 */
[----:B------:R-:W-:-:S03]  /*04e0*/  SEL R19, R19, R18, !P1 ;  /* 0x0000001213137207 */ /* 0x000fc60004800000 */
[C---:B------:R-:W-:Y:S02]  /*04f0*/  IMAD R23, R0.reuse, UR6, R21 ;  /* 0x0000000600177c24 */ /* 0x040fe4000f8e0215 */
[----:B------:R-:W-:Y:S02]  /*0500*/  IMAD R21, R0, UR6, R19 ;  /* 0x0000000600157c24 */ /* 0x000fe4000f8e0213 */
[----:B0-----:R-:W-:-:S04]  /*0510*/  IMAD.WIDE R18, R23, 0x4, R16 ;  /* 0x0000000417127825 */ /* 0x001fc800078e0210 */
[----:B------:R-:W-:Y:S01]  /*0520*/  IMAD.WIDE R20, R21, 0x4, R16 ;  /* 0x0000000415147825 */ /* 0x000fe200078e0210 */
[----:B------:R-:W2:Y:S04]  /*0530*/  LDG.E R25, desc[UR4][R18.64] ;  /* 0x0000000412197981 */ /* 0x000ea8000c1e1900 */
[----:B------:R-:W3:Y:S01]  /*0540*/  LDG.E R23, desc[UR4][R20.64] ;  /* 0x0000000414177981 */ /* 0x000ee2000c1e1900 */
[----:B------:R-:W-:Y:S01]  /*0550*/  MOV R27, R9 ;  /* 0x00000009001b7202 */ /* 0x000fe20000000f00 */
[----:B------:R-:W-:Y:S01]  /*0560*/  IMAD.MOV.U32 R17, RZ, RZ, R13 ;  /* 0x000000ffff117224 */ /* 0x000fe200078e000d */
[----:B------:R-:W-:Y:S01]  /*0570*/  MOV R16, R12 ;  /* 0x0000000c00107202 */ /* 0x000fe20000000f00 */
[----:B--2---:R0:W-:Y:S04]  /*0580*/  STG.E desc[UR4][R20.64], R25 ;  /* 0x0000001914007986 */ /* 0x0041e8000c101904 */
[----:B---3--:R0:W-:Y:S02]  /*0590*/  STG.E desc[UR4][R18.64], R23 ;  /* 0x0000001712007986 */ /* 0x0081e4000c101904 */
.L_x_13:
[----:B------:R-:W-:Y:S05]  /*05a0*/  BSYNC.RECONVERGENT B0 ;  /* 0x0000000000007941 */ /* 0x000fea0003800200 */
.L_x_12:
[----:B-----5:R-:W-:Y:S01]  /*05b0*/  IMAD.MOV.U32 R9, RZ, RZ, R16 ;  /* 0x000000ffff097224 */ /* 0x020fe200078e0010 */
[----:B------:R-:W-:Y:S01]  /*05c0*/  MOV R26, R17 ;  /* 0x00000011001a7202 */ /* 0x000fe20000000f00 */
[----:B------:R-:W-:Y:S04]  /*05d0*/  STG.E.64 desc[UR4][R2.64+0x10], R10 ;  /* 0x0000100a02007986 */ /* 0x000fe8000c101b04 */
[----:B------:R-:W-:Y:S04]  /*05e0*/  STG.E.64 desc[UR4][R2.64+0x18], R4 ;  /* 0x0000180402007986 */ /* 0x000fe8000c101b04 */
[----:B------:R-:W-:Y:S04]  /*05f0*/  STG.E.64 desc[UR4][R2.64+0x28], R6 ;  /* 0x0000280602007986 */ /* 0x000fe8000c101b04 */
[----:B------:R-:W-:Y:S04]  /*0600*/  STG.E desc[UR4][R2.64+0x20], R15 ;  /* 0x0000200f02007986 */ /* 0x000fe8000c101904 */
[----:B------:R-:W-:Y:S04]  /*0610*/  STG.E.64 desc[UR4][R2.64], R8 ;  /* 0x0000000802007986 */ /* 0x000fe8000c101b04 */
[----:B------:R-:W-:Y:S01]  /*0620*/  STG.E.64 desc[UR4][R2.64+0x8], R26 ;  /* 0x0000081a02007986 */ /* 0x000fe2000c101b04 */
[----:B------:R-:W-:Y:S05]  /*0630*/  EXIT ;  /* 0x000000000000794d */ /* 0x000fea0003800000 */
.L_x_14:
        /* <DEDUP_REMOVED lines=12> */
.L_x_68:


//--------------------- .text._Z15crossoverKernelPKiS0_PiP17curandStateXORWOWii --------------------------
	.section	.text._Z15crossoverKernelPKiS0_PiP17curandStateXORWOWii,"ax",@progbits
	.align	128
        .global         _Z15crossoverKernelPKiS0_PiP17curandStateXORWOWii
        .type           _Z15crossoverKernelPKiS0_PiP17curandStateXORWOWii,@function
        .size           _Z15crossoverKernelPKiS0_PiP17curandStateXORWOWii,(.L_x_69 - _Z15crossoverKernelPKiS0_PiP17curandStateXORWOWii)
        .other          _Z15crossoverKernelPKiS0_PiP17curandStateXORWOWii,@"STO_CUDA_ENTRY STV_DEFAULT"
_Z15crossoverKernelPKiS0_PiP17curandStateXORWOWii:
.text._Z15crossoverKernelPKiS0_PiP17curandStateXORWOWii:
        /* <DEDUP_REMOVED lines=9> */
[----:B------:R-:W1:Y:S07]  /*0090*/  LDCU.64 UR4, c[0x0][0x358] ;  /* 0x00006b00ff0477ac */ /* 0x000e6e0008000a00 */
[----:B------:R-:W2:Y:S01]  /*00a0*/  LDC.64 R10, c[0x0][0x388] ;  /* 0x0000e200ff0a7b82 */ /* 0x000ea20000000a00 */
[----:B------:R-:W-:-:S07]  /*00b0*/  IMAD.SHL.U32 R22, R7, 0x2, RZ ;  /* 0x0000000207167824 */ /* 0x000fce00078e00ff */
[----:B------:R-:W3:Y:S01]  /*00c0*/  LDC R23, c[0x0][0x3a4] ;  /* 0x0000e900ff177b82 */ /* 0x000ee20000000800 */
[----:B0-----:R-:W-:-:S05]  /*00d0*/  IMAD.WIDE R2, R7, 0x30, R2 ;  /* 0x0000003007027825 */ /* 0x001fca00078e0202 */
[----:B-1----:R-:W4:Y:S04]  /*00e0*/  LDG.E.64 R12, desc[UR4][R2.64] ;  /* 0x00000004020c7981 */ /* 0x002f28000c1e1b00 */
[----:B------:R-:W4:Y:S04]  /*00f0*/  LDG.E.64 R4, desc[UR4][R2.64+0x10] ;  /* 0x0000100402047981 */ /* 0x000f28000c1e1b00 */
[----:B------:R-:W4:Y:S01]  /*0100*/  LDG.E.64 R14, desc[UR4][R2.64+0x8] ;  /* 0x00000804020e7981 */ /* 0x000f22000c1e1b00 */
[----:B--2---:R-:W-:-:S03]  /*0110*/  IMAD.WIDE R10, R22, 0x4, R10 ;  /* 0x00000004160a7825 */ /* 0x004fc600078e020a */
[----:B------:R-:W5:Y:S04]  /*0120*/  LDG.E R19, desc[UR4][R2.64+0x20] ;  /* 0x0000200402137981 */ /* 0x000f68000c1e1900 */
[----:B------:R-:W2:Y:S04]  /*0130*/  LDG.E R24, desc[UR4][R10.64] ;  /* 0x000000040a187981 */ /* 0x000ea8000c1e1900 */
[----:B------:R-:W5:Y:S04]  /*0140*/  LDG.E.64 R6, desc[UR4][R2.64+0x28] ;  /* 0x0000280402067981 */ /* 0x000f68000c1e1b00 */
[----:B------:R-:W5:Y:S01]  /*0150*/  LDG.E.64 R8, desc[UR4][R2.64+0x18] ;  /* 0x0000180402087981 */ /* 0x000f62000c1e1b00 */
[----:B---3--:R-:W0:Y:S03]  /*0160*/  I2F.U32.RP R18, R23 ;  /* 0x0000001700127306 */ /* 0x008e260000209000 */
[----:B------:R1:W5:Y:S05]  /*0170*/  LDG.E R0, desc[UR4][R10.64+0x4] ;  /* 0x000004040a007981 */ /* 0x00036a000c1e1900 */
[----:B0-----:R-:W0:Y:S02]  /*0180*/  MUFU.RCP R18, R18 ;  /* 0x0000001200127308 */ /* 0x001e240000001000 */
[----:B0-----:R-:W-:-:S06]  /*0190*/  VIADD R17, R18, 0xffffffe ;  /* 0x0ffffffe12117836 */ /* 0x001fcc0000000000 */
[----:B------:R-:W-:Y:S01]  /*01a0*/  F2I.FTZ.U32.TRUNC.NTZ R17, R17 ;  /* 0x0000001100117305 */ /* 0x000fe2000021f000 */
[----:B------:R-:W-:-:S07]  /*01b0*/  IABS R25, R23 ;  /* 0x0000001700197213 */ /* 0x000fce0000000000 */
[----:B------:R-:W0:Y:S08]  /*01c0*/  I2F.RP R18, R25 ;  /* 0x0000001900127306 */ /* 0x000e300000209400 */
[----:B0-----:R-:W0:Y:S01]  /*01d0*/  MUFU.RCP R18, R18 ;  /* 0x0000001200127308 */ /* 0x001e220000001000 */
[----:B------:R-:W-:Y:S01]  /*01e0*/  LOP3.LUT R20, RZ, R23, RZ, 0x33, !PT ;  /* 0x00000017ff147212 */ /* 0x000fe200078e33ff */
[----:B------:R-:W-:Y:S01]  /*01f0*/  BSSY.RECONVERGENT B0, `(.L_x_15) ;  /* 0x0000050000007945 */ /* 0x000fe20003800200 */
[----:B----4-:R-:W-:-:S04]  /*0200*/  SHF.R.U32.HI R16, RZ, 0x2, R13 ;  /* 0x00000002ff107819 */ /* 0x010fc8000001160d */
[----:B------:R-:W-:Y:S02]  /*0210*/  LOP3.LUT R16, R16, R13, RZ, 0x3c, !PT ;  /* 0x0000000d10107212 */ /* 0x000fe400078e3cff */
[----:B-1----:R-:W-:-:S03]  /*0220*/  SHF.L.U32 R10, R5, 0x4, RZ ;  /* 0x00000004050a7819 */ /* 0x002fc600000006ff */
[----:B------:R-:W-:Y:S01]  /*0230*/  IMAD.SHL.U32 R11, R16, 0x2, RZ ;  /* 0x00000002100b7824 */ /* 0x000fe200078e00ff */
[----:B------:R-:W-:-:S04]  /*0240*/  SHF.R.U32.HI R13, RZ, 0x2, R14 ;  /* 0x00000002ff0d7819 */ /* 0x000fc8000001160e */
[----:B------:R-:W-:Y:S02]  /*0250*/  LOP3.LUT R11, R5, R10, R11, 0x96, !PT ;  /* 0x0000000a050b7212 */ /* 0x000fe400078e960b */
[----:B------:R-:W-:Y:S02]  /*0260*/  LOP3.LUT R13, R13, R14, RZ, 0x3c, !PT ;  /* 0x0000000e0d0d7212 */ /* 0x000fe400078e3cff */
[----:B------:R-:W-:Y:S01]  /*0270*/  LOP3.LUT R10, R11, R16, RZ, 0x3c, !PT ;  /* 0x000000100b0a7212 */ /* 0x000fe200078e3cff */
[----:B------:R-:W-:Y:S01]  /*0280*/  IMAD.MOV R16, RZ, RZ, -R17 ;  /* 0x000000ffff107224 */ /* 0x000fe200078e0a11 */
[----:B------:R-:W-:-:S03]  /*0290*/  SHF.L.U32 R11, R13, 0x1, RZ ;  /* 0x000000010d0b7819 */ /* 0x000fc600000006ff */
[----:B------:R-:W-:-:S05]  /*02a0*/  IMAD.SHL.U32 R14, R10, 0x10, RZ ;  /* 0x000000100a0e7824 */ /* 0x000fca00078e00ff */
[----:B------:R-:W-:Y:S01]  /*02b0*/  LOP3.LUT R11, R13, R11, R14, 0x96, !PT ;  /* 0x0000000b0d0b7212 */ /* 0x000fe200078e960e */
[----:B------:R-:W-:Y:S02]  /*02c0*/  IMAD R13, R16, R23, RZ ;  /* 0x00000017100d7224 */ /* 0x000fe400078e02ff */
[----:B------:R-:W-:Y:S02]  /*02d0*/  HFMA2 R16, -RZ, RZ, 0, 0 ;  /* 0x00000000ff107431 */ /* 0x000fe400000001ff */
[C---:B------:R-:W-:Y:S01]  /*02e0*/  VIADD R14, R12.reuse, 0xb0f8a ;  /* 0x000b0f8a0c0e7836 */ /* 0x040fe20000000000 */
[----:B------:R-:W-:Y:S02]  /*02f0*/  LOP3.LUT R11, R11, R10, RZ, 0x3c, !PT ;  /* 0x0000000a0b0b7212 */ /* 0x000fe400078e3cff */
[----:B------:R-:W-:Y:S01]  /*0300*/  IADD3 R12, PT, PT, R12, 0x587c5, R10 ;  /* 0x000587c50c0c7810 */ /* 0x000fe20007ffe00a */
[----:B------:R-:W-:-:S04]  /*0310*/  IMAD.HI.U32 R17, R17, R13, R16 ;  /* 0x0000000d11117227 */ /* 0x000fc800078e0010 */
[----:B------:R-:W-:Y:S02]  /*0320*/  IMAD.IADD R16, R11, 0x1, R14 ;  /* 0x000000010b107824 */ /* 0x000fe400078e020e */
[----:B------:R-:W-:-:S04]  /*0330*/  IMAD.HI.U32 R13, R17, R12, RZ ;  /* 0x0000000c110d7227 */ /* 0x000fc800078e00ff */
[----:B------:R-:W-:-:S04]  /*0340*/  IMAD.HI.U32 R17, R17, R16, RZ ;  /* 0x0000001011117227 */ /* 0x000fc800078e00ff */
[----:B------:R-:W-:Y:S01]  /*0350*/  IMAD.MOV R13, RZ, RZ, -R13 ;  /* 0x000000ffff0d7224 */ /* 0x000fe200078e0a0d */
[----:B------:R-:W-:-:S03]  /*0360*/  IADD3 R17, PT, PT, -R17, RZ, RZ ;  /* 0x000000ff11117210 */ /* 0x000fc60007ffe1ff */
[C---:B------:R-:W-:Y:S02]  /*0370*/  IMAD R12, R23.reuse, R13, R12 ;  /* 0x0000000d170c7224 */ /* 0x040fe400078e020c */
[----:B------:R-:W-:-:S03]  /*0380*/  IMAD R16, R23, R17, R16 ;  /* 0x0000001117107224 */ /* 0x000fc600078e0210 */
[-C--:B------:R-:W-:Y:S02]  /*0390*/  ISETP.GE.U32.AND P0, PT, R12, R23.reuse, PT ;  /* 0x000000170c00720c */ /* 0x080fe40003f06070 */
[----:B------:R-:W-:Y:S02]  /*03a0*/  ISETP.GE.U32.AND P1, PT, R16, R23, PT ;  /* 0x000000171000720c */ /* 0x000fe40003f26070 */
[----:B0-----:R-:W-:-:S09]  /*03b0*/  IADD3 R13, PT, PT, R18, 0xffffffe, RZ ;  /* 0x0ffffffe120d7810 */ /* 0x001fd20007ffe0ff */
[--C-:B------:R-:W-:Y:S02]  /*03c0*/  @P0 IMAD.IADD R12, R12, 0x1, -R23.reuse ;  /* 0x000000010c0c0824 */ /* 0x100fe400078e0a17 */
[----:B------:R-:W-:-:S03]  /*03d0*/  @P1 IMAD.IADD R16, R16, 0x1, -R23 ;  /* 0x0000000110101824 */ /* 0x000fc600078e0a17 */
[-C--:B------:R-:W-:Y:S02]  /*03e0*/  ISETP.GE.U32.AND P0, PT, R12, R23.reuse, PT ;  /* 0x000000170c00720c */ /* 0x080fe40003f06070 */
[----:B------:R-:W-:Y:S01]  /*03f0*/  ISETP.GE.U32.AND P2, PT, R16, R23, PT ;  /* 0x000000171000720c */ /* 0x000fe20003f46070 */
[----:B------:R-:W0:Y:S01]  /*0400*/  F2I.FTZ.U32.TRUNC.NTZ R13, R13 ;  /* 0x0000000d000d7305 */ /* 0x000e22000021f000 */
[----:B------:R-:W-:-:S09]  /*0410*/  ISETP.NE.U32.AND P1, PT, R23, RZ, PT ;  /* 0x000000ff1700720c */ /* 0x000fd20003f25070 */
[--C-:B------:R-:W-:Y:S02]  /*0420*/  @P0 IMAD.IADD R12, R12, 0x1, -R23.reuse ;  /* 0x000000010c0c0824 */ /* 0x100fe400078e0a17 */
[----:B------:R-:W-:-:S03]  /*0430*/  @P2 IMAD.IADD R16, R16, 0x1, -R23 ;  /* 0x0000000110102824 */ /* 0x000fc600078e0a17 */
[C---:B------:R-:W-:Y:S02]  /*0440*/  SEL R21, R20.reuse, R12, !P1 ;  /* 0x0000000c14157207 */ /* 0x040fe40004800000 */
[----:B------:R-:W-:Y:S02]  /*0450*/  SEL R28, R20, R16, !P1 ;  /* 0x00000010141c7207 */ /* 0x000fe40004800000 */
[----:B0-----:R-:W-:Y:S02]  /*0460*/  IADD3 R12, PT, PT, RZ, -R13, RZ ;  /* 0x8000000dff0c7210 */ /* 0x001fe40007ffe0ff */
[----:B------:R-:W-:-:S03]  /*0470*/  VIMNMX R18, PT, PT, R21, R28, !PT ;  /* 0x0000001c15127248 */ /* 0x000fc60007fe0100 */
[----:B------:R-:W-:Y:S02]  /*0480*/  IMAD R17, R12, R25, RZ ;  /* 0x000000190c117224 */ /* 0x000fe400078e02ff */
[----:B------:R-:W-:Y:S02]  /*0490*/  VIADD R26, R18, 0x1 ;  /* 0x00000001121a7836 */ /* 0x000fe40000000000 */
[----:B------:R-:W-:-:S03]  /*04a0*/  IMAD.MOV.U32 R12, RZ, RZ, RZ ;  /* 0x000000ffff0c7224 */ /* 0x000fc600078e00ff */
[----:B------:R-:W-:Y:S01]  /*04b0*/  IABS R29, R26 ;  /* 0x0000001a001d7213 */ /* 0x000fe20000000000 */
[----:B------:R-:W-:Y:S01]  /*04c0*/  IMAD.HI.U32 R12, R13, R17, R12 ;  /* 0x000000110d0c7227 */ /* 0x000fe200078e000c */
[----:B------:R-:W-:Y:S01]  /*04d0*/  VIMNMX R21, PT, PT, R21, R28, PT ;  /* 0x0000001c15157248 */ /* 0x000fe20003fe0100 */
[----:B------:R-:W0:Y:S04]  /*04e0*/  LDC.64 R16, c[0x0][0x390] ;  /* 0x0000e400ff107b82 */ /* 0x000e280000000a00 */
[----:B------:R-:W-:-:S05]  /*04f0*/  IMAD.HI.U32 R12, R12, R29, RZ ;  /* 0x0000001d0c0c7227 */ /* 0x000fca00078e00ff */
[----:B------:R-:W-:-:S05]  /*0500*/  IADD3 R12, PT, PT, -R12, RZ, RZ ;  /* 0x000000ff0c0c7210 */ /* 0x000fca0007ffe1ff */
[C---:B------:R-:W-:Y:S02]  /*0510*/  IMAD R29, R25.reuse, R12, R29 ;  /* 0x0000000c191d7224 */ /* 0x040fe400078e021d */
[----:B------:R-:W1:Y:S03]  /*0520*/  LDC.64 R12, c[0x0][0x380] ;  /* 0x0000e000ff0c7b82 */ /* 0x000e660000000a00 */
[----:B------:R-:W-:Y:S02]  /*0530*/  ISETP.GT.U32.AND P0, PT, R25, R29, PT ;  /* 0x0000001d1900720c */ /* 0x000fe40003f04070 */
[----:B------:R-:W-:Y:S02]  /*0540*/  ISETP.GE.AND P3, PT, R26, RZ, PT ;  /* 0x000000ff1a00720c */ /* 0x000fe40003f66270 */
[----:B------:R-:W-:-:S09]  /*0550*/  IADD3 R26, PT, PT, R18, 0x1, -R21 ;  /* 0x00000001121a7810 */ /* 0x000fd20007ffe815 */
[----:B------:R-:W-:Y:S01]  /*0560*/  @!P0 IMAD.IADD R29, R29, 0x1, -R25 ;  /* 0x000000011d1d8824 */ /* 0x000fe200078e0a19 */
[----:B------:R-:W-:-:S04]  /*0570*/  LOP3.LUT P4, R26, R26, 0x3, RZ, 0xc0, !PT ;  /* 0x000000031a1a7812 */ /* 0x000fc8000788c0ff */
[----:B------:R-:W-:Y:S01]  /*0580*/  ISETP.GT.U32.AND P1, PT, R25, R29, PT ;  /* 0x0000001d1900720c */ /* 0x000fe20003f24070 */
[----:B------:R-:W-:-:S05]  /*0590*/  IMAD.IADD R27, R18, 0x1, -R21 ;  /* 0x00000001121b7824 */ /* 0x000fca00078e0a15 */
[----:B------:R-:W-:Y:S01]  /*05a0*/  ISETP.GE.U32.AND P0, PT, R27, 0x3, PT ;  /* 0x000000031b00780c */ /* 0x000fe20003f06070 */
[----:B------:R-:W-:Y:S01]  /*05b0*/  IMAD R27, R22, R23, RZ ;  /* 0x00000017161b7224 */ /* 0x000fe200078e02ff */
[----:B------:R-:W-:-:S05]  /*05c0*/  ISETP.GE.AND P2, PT, R23, 0x1, PT ;  /* 0x000000011700780c */ /* 0x000fca0003f46270 */
[----:B------:R-:W-:Y:S01]  /*05d0*/  @!P1 IADD3 R29, PT, PT, R29, -R25, RZ ;  /* 0x800000191d1d9210 */ /* 0x000fe20007ffe0ff */
[----:B--2---:R-:W-:Y:S01]  /*05e0*/  IMAD R25, R24, R23, RZ ;  /* 0x0000001718197224 */ /* 0x004fe200078e02ff */
[----:B------:R-:W-:Y:S01]  /*05f0*/  ISETP.NE.AND P1, PT, R23, RZ, PT ;  /* 0x000000ff1700720c */ /* 0x000fe20003f25270 */
[----:B0-----:R-:W-:-:S04]  /*0600*/  IMAD.WIDE R16, R27, 0x4, R16 ;  /* 0x000000041b107825 */ /* 0x001fc800078e0210 */
[----:B-1----:R-:W-:-:S04]  /*0610*/  IMAD.WIDE R12, R25, 0x4, R12 ;  /* 0x00000004190c7825 */ /* 0x002fc800078e020c */
[----:B------:R-:W-:Y:S02]  /*0620*/  @!P3 IMAD.MOV R29, RZ, RZ, -R29 ;  /* 0x000000ffff1db224 */ /* 0x000fe400078e0a1d */
[----:B------:R-:W-:Y:S01]  /*0630*/  IMAD.MOV.U32 R31, RZ, RZ, R21 ;  /* 0x000000ffff1f7224 */ /* 0x000fe200078e0015 */
[----:B------:R-:W-:Y:S06]  /*0640*/  @!P4 BRA `(.L_x_16) ;  /* 0x000000000028c947 */ /* 0x000fec0003800000 */
[----:B------:R-:W-:Y:S01]  /*0650*/  IADD3 R22, PT, PT, -R26, RZ, RZ ;  /* 0x000000ff1a167210 */ /* 0x000fe20007ffe1ff */
[----:B------:R-:W-:-:S07]  /*0660*/  IMAD.MOV.U32 R31, RZ, RZ, R21 ;  /* 0x000000ffff1f7224 */ /* 0x000fce00078e0015 */
.L_x_17:
[----:B0-----:R-:W-:-:S06]  /*0670*/  IMAD.WIDE R24, R31, 0x4, R12 ;  /* 0x000000041f187825 */ /* 0x001fcc00078e020c */
[----:B------:R-:W2:Y:S01]  /*0680*/  LDG.E R25, desc[UR4][R24.64] ;  /* 0x0000000418197981 */ /* 0x000ea2000c1e1900 */
[C---:B------:R-:W-:Y:S01]  /*0690*/  IMAD.WIDE R26, R31.reuse, 0x4, R16 ;  /* 0x000000041f1a7825 */ /* 0x040fe200078e0210 */
[----:B------:R-:W-:-:S03]  /*06a0*/  IADD3 R31, PT, PT, R31, 0x1, RZ ;  /* 0x000000011f1f7810 */ /* 0x000fc60007ffe0ff */
[----:B------:R-:W-:-:S05]  /*06b0*/  VIADD R22, R22, 0x1 ;  /* 0x0000000116167836 */ /* 0x000fca0000000000 */
[----:B------:R-:W-:Y:S01]  /*06c0*/  ISETP.NE.AND P3, PT, R22, RZ, PT ;  /* 0x000000ff1600720c */ /* 0x000fe20003f65270 */
[----:B--2---:R0:W-:-:S12]  /*06d0*/  STG.E desc[UR4][R26.64], R25 ;  /* 0x000000191a007986 */ /* 0x0041d8000c101904 */
[----:B------:R-:W-:Y:S05]  /*06e0*/  @P3 BRA `(.L_x_17) ;  /* 0xfffffffc00e03947 */ /* 0x000fea000383ffff */
.L_x_16:
[----:B------:R-:W-:Y:S05]  /*06f0*/  BSYNC.RECONVERGENT B0 ;  /* 0x0000000000007941 */ /* 0x000fea0003800200 */
.L_x_15:
[----:B------:R-:W-:Y:S04]  /*0700*/  BSSY.RECONVERGENT B0, `(.L_x_18) ;  /* 0x0000010000007945 */ /* 0x000fe80003800200 */
[----:B------:R-:W-:Y:S05]  /*0710*/  @!P0 BRA `(.L_x_19) ;  /* 0x0000000000388947 */ /* 0x000fea0003800000 */
.L_x_20:
[----:B0-----:R-:W-:-:S05]  /*0720*/  IMAD.WIDE R24, R31, 0x4, R12 ;  /* 0x000000041f187825 */ /* 0x001fca00078e020c */
[----:B-1----:R-:W2:Y:S01]  /*0730*/  LDG.E R33, desc[UR4][R24.64] ;  /* 0x0000000418217981 */ /* 0x002ea2000c1e1900 */
[----:B------:R-:W-:-:S05]  /*0740*/  IMAD.WIDE R26, R31, 0x4, R16 ;  /* 0x000000041f1a7825 */ /* 0x000fca00078e0210 */
[----:B--2---:R1:W-:Y:S04]  /*0750*/  STG.E desc[UR4][R26.64], R33 ;  /* 0x000000211a007986 */ /* 0x0043e8000c101904 */
[----:B------:R-:W2:Y:S04]  /*0760*/  LDG.E R35, desc[UR4][R24.64+0x4] ;  /* 0x0000040418237981 */ /* 0x000ea8000c1e1900 */
[----:B--2---:R1:W-:Y:S04]  /*0770*/  STG.E desc[UR4][R26.64+0x4], R35 ;  /* 0x000004231a007986 */ /* 0x0043e8000c101904 */
[----:B------:R-:W2:Y:S04]  /*0780*/  LDG.E R37, desc[UR4][R24.64+0x8] ;  /* 0x0000080418257981 */ /* 0x000ea8000c1e1900 */
[----:B--2---:R1:W-:Y:S04]  /*0790*/  STG.E desc[UR4][R26.64+0x8], R37 ;  /* 0x000008251a007986 */ /* 0x0043e8000c101904 */
[----:B------:R-:W2:Y:S01]  /*07a0*/  LDG.E R22, desc[UR4][R24.64+0xc] ;  /* 0x00000c0418167981 */ /* 0x000ea2000c1e1900 */
[----:B------:R-:W-:-:S02]  /*07b0*/  VIADD R28, R31, 0x3 ;  /* 0x000000031f1c7836 */ /* 0x000fc40000000000 */
[----:B------:R-:W-:-:S03]  /*07c0*/  VIADD R31, R31, 0x4 ;  /* 0x000000041f1f7836 */ /* 0x000fc60000000000 */
[----:B------:R-:W-:Y:S01]  /*07d0*/  ISETP.GE.AND P0, PT, R28, R18, PT ;  /* 0x000000121c00720c */ /* 0x000fe20003f06270 */
[----:B--2---:R1:W-:-:S12]  /*07e0*/  STG.E desc[UR4][R26.64+0xc], R22 ;  /* 0x00000c161a007986 */ /* 0x0043d8000c101904 */
[----:B------:R-:W-:Y:S05]  /*07f0*/  @!P0 BRA `(.L_x_20) ;  /* 0xfffffffc00c88947 */ /* 0x000fea000383ffff */
.L_x_19:
[----:B------:R-:W-:Y:S05]  /*0800*/  BSYNC.RECONVERGENT B0 ;  /* 0x0000000000007941 */ /* 0x000fea0003800200 */
.L_x_18:
[----:B------:R-:W-:Y:S01]  /*0810*/  SEL R20, R20, R29, !P1 ;  /* 0x0000001d14147207 */ /* 0x000fe20004800000 */
[----:B------:R-:W-:Y:S06]  /*0820*/  @!P2 BRA `(.L_x_21) ;  /* 0x0000000000cca947 */ /* 0x000fec0003800000 */
[----:B-----5:R-:W-:Y:S01]  /*0830*/  IMAD R24, R0, R23, RZ ;  /* 0x0000001700187224 */ /* 0x020fe200078e02ff */
[----:B0-----:R-:W-:Y:S01]  /*0840*/  MOV R25, RZ ;  /* 0x000000ff00197202 */ /* 0x001fe20000000f00 */
[----:B-1----:R-:W-:-:S07]  /*0850*/  IMAD.MOV.U32 R27, RZ, RZ, R20 ;  /* 0x000000ffff1b7224 */ /* 0x002fce00078e0014 */
.L_x_26:
[----:B------:R-:W0:Y:S01]  /*0860*/  LDC.64 R22, c[0x0][0x380] ;  /* 0x0000e000ff167b82 */ /* 0x000e220000000a00 */
[----:B------:R-:W1:Y:S01]  /*0870*/  LDCU UR6, c[0x0][0x3a4] ;  /* 0x00007480ff0677ac */ /* 0x000e620008000800 */
[----:B0-----:R-:W-:-:S04]  /*0880*/  IMAD.WIDE R22, R24, 0x4, R22 ;  /* 0x0000000418167825 */ /* 0x001fc800078e0216 */
[----:B------:R-:W-:-:S05]  /*0890*/  IMAD.WIDE.U32 R22, R25, 0x4, R22 ;  /* 0x0000000419167825 */ /* 0x000fca00078e0016 */
[----:B------:R0:W5:Y:S01]  /*08a0*/  LDG.E R29, desc[UR4][R22.64] ;  /* 0x00000004161d7981 */ /* 0x000162000c1e1900 */
[----:B------:R-:W-:Y:S01]  /*08b0*/  VIADD R25, R25, 0x1 ;  /* 0x0000000119197836 */ /* 0x000fe20000000000 */
[----:B------:R-:W-:Y:S04]  /*08c0*/  BSSY.RECONVERGENT B0, `(.L_x_22) ;  /* 0x0000027000007945 */ /* 0x000fe80003800200 */
[----:B------:R-:W-:Y:S01]  /*08d0*/  BSSY.RELIABLE B1, `(.L_x_23) ;  /* 0x000000b000017945 */ /* 0x000fe20003800100 */
[----:B------:R-:W-:Y:S02]  /*08e0*/  MOV R31, R21 ;  /* 0x00000015001f7202 */ /* 0x000fe40000000f00 */
[----:B-1----:R-:W-:-:S13]  /*08f0*/  ISETP.NE.AND P0, PT, R25, UR6, PT ;  /* 0x0000000619007c0c */ /* 0x002fda000bf05270 */
.L_x_25:
[----:B0-----:R-:W-:-:S06]  /*0900*/  IMAD.WIDE.U32 R22, R31, 0x4, R16 ;  /* 0x000000041f167825 */ /* 0x001fcc00078e0010 */
[----:B------:R-:W2:Y:S02]  /*0910*/  LDG.E R22, desc[UR4][R22.64] ;  /* 0x0000000416167981 */ /* 0x000ea4000c1e1900 */
[----:B--2--5:R-:W-:-:S13]  /*0920*/  ISETP.NE.AND P1, PT, R22, R29, PT ;  /* 0x0000001d1600720c */ /* 0x024fda0003f25270 */
[----:B------:R-:W-:Y:S05]  /*0930*/  @!P1 BREAK.RELIABLE B1 ;  /* 0x0000000000019942 */ /* 0x000fea0003800100 */
[----:B------:R-:W-:Y:S05]  /*0940*/  @!P1 BRA `(.L_x_24) ;  /* 0x0000000000789947 */ /* 0x000fea0003800000 */
[C---:B------:R-:W-:Y:S01]  /*0950*/  ISETP.GE.AND P1, PT, R31.reuse, R18, PT ;  /* 0x000000121f00720c */ /* 0x040fe20003f26270 */
[----:B------:R-:W-:-:S12]  /*0960*/  VIADD R31, R31, 0x1 ;  /* 0x000000011f1f7836 */ /* 0x000fd80000000000 */
[----:B------:R-:W-:Y:S05]  /*0970*/  @!P1 BRA `(.L_x_25) ;  /* 0xfffffffc00e09947 */ /* 0x000fea000383ffff */
[----:B------:R-:W-:Y:S05]  /*0980*/  BSYNC.RELIABLE B1 ;  /* 0x0000000000017941 */ /* 0x000fea0003800100 */
.L_x_23:
[----:B------:R-:W0:Y:S01]  /*0990*/  LDC R30, c[0x0][0x3a4] ;  /* 0x0000e900ff1e7b82 */ /* 0x000e220000000800 */
[----:B------:R-:W-:Y:S01]  /*09a0*/  IMAD.MOV.U32 R22, RZ, RZ, RZ ;  /* 0x000000ffff167224 */ /* 0x000fe200078e00ff */
[----:B------:R-:W-:-:S04]  /*09b0*/  IADD3 R28, PT, PT, R27, 0x1, RZ ;  /* 0x000000011b1c7810 */ /* 0x000fc80007ffe0ff */
[----:B------:R-:W-:Y:S02]  /*09c0*/  ISETP.GE.AND P2, PT, R28, RZ, PT ;  /* 0x000000ff1c00720c */ /* 0x000fe40003f46270 */
[----:B0-----:R-:W-:Y:S02]  /*09d0*/  IABS R26, R30 ;  /* 0x0000001e001a7213 */ /* 0x001fe40000000000 */
[----:B------:R-:W-:Y:S02]  /*09e0*/  ISETP.NE.AND P3, PT, R30, RZ, PT ;  /* 0x000000ff1e00720c */ /* 0x000fe40003f65270 */
[----:B------:R-:W0:Y:S08]  /*09f0*/  I2F.RP R32, R26 ;  /* 0x0000001a00207306 */ /* 0x000e300000209400 */
[----:B0-----:R-:W0:Y:S02]  /*0a00*/  MUFU.RCP R32, R32 ;  /* 0x0000002000207308 */ /* 0x001e240000001000 */
[----:B0-----:R-:W-:-:S06]  /*0a10*/  IADD3 R23, PT, PT, R32, 0xffffffe, RZ ;  /* 0x0ffffffe20177810 */ /* 0x001fcc0007ffe0ff */
[----:B------:R-:W0:Y:S02]  /*0a20*/  F2I.FTZ.U32.TRUNC.NTZ R23, R23 ;  /* 0x0000001700177305 */ /* 0x000e24000021f000 */
[----:B0-----:R-:W-:-:S04]  /*0a30*/  IMAD.MOV R31, RZ, RZ, -R23 ;  /* 0x000000ffff1f7224 */ /* 0x001fc800078e0a17 */
[----:B------:R-:W-:-:S04]  /*0a40*/  IMAD R31, R31, R26, RZ ;  /* 0x0000001a1f1f7224 */ /* 0x000fc800078e02ff */
[----:B------:R-:W-:Y:S01]  /*0a50*/  IMAD.HI.U32 R22, R23, R31, R22 ;  /* 0x0000001f17167227 */ /* 0x000fe200078e0016 */
[----:B------:R-:W-:-:S05]  /*0a60*/  IABS R31, R28 ;  /* 0x0000001c001f7213 */ /* 0x000fca0000000000 */
[----:B------:R-:W-:-:S05]  /*0a70*/  IMAD.HI.U32 R22, R22, R31, RZ ;  /* 0x0000001f16167227 */ /* 0x000fca00078e00ff */
[----:B------:R-:W-:-:S05]  /*0a80*/  IADD3 R22, PT, PT, -R22, RZ, RZ ;  /* 0x000000ff16167210 */ /* 0x000fca0007ffe1ff */
[----:B------:R-:W-:Y:S02]  /*0a90*/  IMAD R31, R26, R22, R31 ;  /* 0x000000161a1f7224 */ /* 0x000fe400078e021f */
[----:B------:R-:W-:-:S03]  /*0aa0*/  IMAD.WIDE R22, R27, 0x4, R16 ;  /* 0x000000041b167825 */ /* 0x000fc600078e0210 */
[----:B------:R-:W-:Y:S02]  /*0ab0*/  ISETP.GT.U32.AND P1, PT, R26, R31, PT ;  /* 0x0000001f1a00720c */ /* 0x000fe40003f24070 */
[----:B------:R0:W-:Y:S11]  /*0ac0*/  STG.E desc[UR4][R22.64], R29 ;  /* 0x0000001d16007986 */ /* 0x0001f6000c101904 */
[----:B------:R-:W-:-:S05]  /*0ad0*/  @!P1 IMAD.IADD R31, R31, 0x1, -R26 ;  /* 0x000000011f1f9824 */ /* 0x000fca00078e0a1a */
[----:B------:R-:W-:-:S13]  /*0ae0*/  ISETP.GT.U32.AND P1, PT, R26, R31, PT ;  /* 0x0000001f1a00720c */ /* 0x000fda0003f24070 */
[----:B------:R-:W-:-:S05]  /*0af0*/  @!P1 IADD3 R31, PT, PT, R31, -R26, RZ ;  /* 0x8000001a1f1f9210 */ /* 0x000fca0007ffe0ff */
[----:B------:R-:W-:-:S05]  /*0b00*/  IMAD.MOV.U32 R27, RZ, RZ, R31 ;  /* 0x000000ffff1b7224 */ /* 0x000fca00078e001f */
[----:B------:R-:W-:Y:S02]  /*0b10*/  @!P2 IADD3 R27, PT, PT, -R27, RZ, RZ ;  /* 0x000000ff1b1ba210 */ /* 0x000fe40007ffe1ff */
[----:B0-----:R-:W-:-:S07]  /*0b20*/  @!P3 LOP3.LUT R27, RZ, R30, RZ, 0x33, !PT ;  /* 0x0000001eff1bb212 */ /* 0x001fce00078e33ff */
.L_x_24:
[----:B------:R-:W-:Y:S05]  /*0b30*/  BSYNC.RECONVERGENT B0 ;  /* 0x0000000000007941 */ /* 0x000fea0003800200 */
.L_x_22:
[----:B------:R-:W-:Y:S05]  /*0b40*/  WARPSYNC.ALL ;  /* 0x0000000000007948 */ /* 0x000fea0003800000 */
[----:B------:R-:W-:Y:S05]  /*0b50*/  @P0 BRA `(.L_x_26) ;  /* 0xfffffffc00400947 */ /* 0x000fea000383ffff */
.L_x_21:
[----:B------:R-:W2:Y:S01]  /*0b60*/  LDC R31, c[0x0][0x3a4] ;  /* 0x0000e900ff1f7b82 */ /* 0x000ea20000000800 */
[C-C-:B-1----:R-:W-:Y:S01]  /*0b70*/  IADD3 R22, PT, PT, R18.reuse, 0x1, -R21.reuse ;  /* 0x0000000112167810 */ /* 0x142fe20007ffe815 */
[----:B------:R-:W-:Y:S01]  /*0b80*/  IMAD.IADD R23, R18, 0x1, -R21 ;  /* 0x0000000112177824 */ /* 0x000fe200078e0a15 */
[----:B------:R-:W-:Y:S01]  /*0b90*/  BSSY.RECONVERGENT B0, `(.L_x_27) ;  /* 0x0000015000007945 */ /* 0x000fe20003800200 */
[----:B0-----:R-:W-:Y:S02]  /*0ba0*/  MOV R25, R21 ;  /* 0x0000001500197202 */ /* 0x001fe40000000f00 */
[----:B------:R-:W-:Y:S02]  /*0bb0*/  LOP3.LUT R24, R22, 0x3, RZ, 0xc0, !PT ;  /* 0x0000000316187812 */ /* 0x000fe400078ec0ff */
[----:B------:R-:W-:Y:S02]  /*0bc0*/  ISETP.GE.U32.AND P1, PT, R23, 0x3, PT ;  /* 0x000000031700780c */ /* 0x000fe40003f26070 */
[----:B------:R-:W-:-:S02]  /*0bd0*/  ISETP.NE.AND P0, PT, R24, RZ, PT ;  /* 0x000000ff1800720c */ /* 0x000fc40003f05270 */
[C---:B--2---:R-:W-:Y:S01]  /*0be0*/  ISETP.GE.AND P2, PT, R31.reuse, 0x1, PT ;  /* 0x000000011f00780c */ /* 0x044fe20003f46270 */
[----:B------:R-:W-:-:S10]  /*0bf0*/  IMAD.WIDE R16, R31, 0x4, R16 ;  /* 0x000000041f107825 */ /* 0x000fd400078e0210 */
[----:B------:R-:W-:Y:S05]  /*0c00*/  @!P0 BRA `(.L_x_28) ;  /* 0x0000000000348947 */ /* 0x000fea0003800000 */
[----:B------:R-:W0:Y:S01]  /*0c10*/  LDC.64 R22, c[0x0][0x380] ;  /* 0x0000e000ff167b82 */ /* 0x000e220000000a00 */
[----:B-----5:R-:W-:Y:S01]  /*0c20*/  IMAD R27, R0, R31, RZ ;  /* 0x0000001f001b7224 */ /* 0x020fe200078e02ff */
[----:B------:R-:W-:Y:S01]  /*0c30*/  MOV R25, R21 ;  /* 0x0000001500197202 */ /* 0x000fe20000000f00 */
[----:B------:R-:W-:Y:S02]  /*0c40*/  IMAD.MOV R24, RZ, RZ, -R24 ;  /* 0x000000ffff187224 */ /* 0x000fe400078e0a18 */
[----:B0-----:R-:W-:-:S07]  /*0c50*/  IMAD.WIDE R22, R27, 0x4, R22 ;  /* 0x000000041b167825 */ /* 0x001fce00078e0216 */
.L_x_29:
        /* <DEDUP_REMOVED lines=8> */
.L_x_28:
[----:B------:R-:W-:Y:S05]  /*0ce0*/  BSYNC.RECONVERGENT B0 ;  /* 0x0000000000007941 */ /* 0x000fea0003800200 */
.L_x_27:
[----:B------:R-:W-:Y:S04]  /*0cf0*/  BSSY.RECONVERGENT B0, `(.L_x_30) ;  /* 0x0000013000007945 */ /* 0x000fe80003800200 */
[----:B------:R-:W-:Y:S05]  /*0d00*/  @!P1 BRA `(.L_x_31) ;  /* 0x0000000000449947 */ /* 0x000fea0003800000 */
[----:B------:R-:W1:Y:S01]  /*0d10*/  LDC.64 R22, c[0x0][0x380] ;  /* 0x0000e000ff167b82 */ /* 0x000e620000000a00 */
[----:B-----5:R-:W-:-:S04]  /*0d20*/  IMAD R31, R0, R31, RZ ;  /* 0x0000001f001f7224 */ /* 0x020fc800078e02ff */
[----:B-1----:R-:W-:-:S07]  /*0d30*/  IMAD.WIDE R22, R31, 0x4, R22 ;  /* 0x000000041f167825 */ /* 0x002fce00078e0216 */
.L_x_32:
        /* <DEDUP_REMOVED lines=9> */
[C---:B------:R-:W-:Y:S01]  /*0dd0*/  VIADD R0, R25.reuse, 0x3 ;  /* 0x0000000319007836 */ /* 0x040fe20000000000 */
[----:B------:R-:W-:-:S04]  /*0de0*/  IADD3 R25, PT, PT, R25, 0x4, RZ ;  /* 0x0000000419197810 */ /* 0x000fc80007ffe0ff */
[----:B------:R-:W-:Y:S01]  /*0df0*/  ISETP.GE.AND P0, PT, R0, R18, PT ;  /* 0x000000120000720c */ /* 0x000fe20003f06270 */
[----:B--2---:R1:W-:-:S12]  /*0e00*/  STG.E desc[UR4][R26.64+0xc], R37 ;  /* 0x00000c251a007986 */ /* 0x0043d8000c101904 */
[----:B------:R-:W-:Y:S05]  /*0e10*/  @!P0 BRA `(.L_x_32) ;  /* 0xfffffffc00c88947 */ /* 0x000fea000383ffff */
.L_x_31:
[----:B------:R-:W-:Y:S05]  /*0e20*/  BSYNC.RECONVERGENT B0 ;  /* 0x0000000000007941 */ /* 0x000fea0003800200 */
.L_x_30:
[----:B------:R-:W-:Y:S05]  /*0e30*/  @!P2 BRA `(.L_x_33) ;  /* 0x0000000000c0a947 */ /* 0x000fea0003800000 */
[----:B------:R-:W-:-:S07]  /*0e40*/  IMAD.MOV.U32 R23, RZ, RZ, RZ ;  /* 0x000000ffff177224 */ /* 0x000fce00078e00ff */
.L_x_38:
[C---:B------:R-:W-:Y:S01]  /*0e50*/  IMAD.WIDE.U32 R24, R23.reuse, 0x4, R12 ;  /* 0x0000000417187825 */ /* 0x040fe200078e000c */
[----:B------:R-:W2:Y:S04]  /*0e60*/  LDCU UR6, c[0x0][0x3a4] ;  /* 0x00007480ff0677ac */ /* 0x000ea80008000800 */
[----:B-----5:R3:W5:Y:S01]  /*0e70*/  LDG.E R0, desc[UR4][R24.64] ;  /* 0x0000000418007981 */ /* 0x020762000c1e1900 */
[----:B------:R-:W-:Y:S01]  /*0e80*/  IADD3 R23, PT, PT, R23, 0x1, RZ ;  /* 0x0000000117177810 */ /* 0x000fe20007ffe0ff */
[----:B------:R-:W-:Y:S04]  /*0e90*/  BSSY.RECONVERGENT B0, `(.L_x_34) ;  /* 0x0000028000007945 */ /* 0x000fe80003800200 */
[----:B------:R-:W-:Y:S01]  /*0ea0*/  BSSY.RELIABLE B1, `(.L_x_35) ;  /* 0x000000b000017945 */ /* 0x000fe20003800100 */
[----:B01----:R-:W-:Y:S01]  /*0eb0*/  IMAD.MOV.U32 R27, RZ, RZ, R21 ;  /* 0x000000ffff1b7224 */ /* 0x003fe200078e0015 */
[----:B--23--:R-:W-:-:S13]  /*0ec0*/  ISETP.NE.AND P0, PT, R23, UR6, PT ;  /* 0x0000000617007c0c */ /* 0x00cfda000bf05270 */
.L_x_37:
[----:B------:R-:W-:-:S06]  /*0ed0*/  IMAD.WIDE.U32 R24, R27, 0x4, R16 ;  /* 0x000000041b187825 */ /* 0x000fcc00078e0010 */
[----:B------:R-:W2:Y:S02]  /*0ee0*/  LDG.E R25, desc[UR4][R24.64] ;  /* 0x0000000418197981 */ /* 0x000ea4000c1e1900 */
[----:B--2--5:R-:W-:-:S13]  /*0ef0*/  ISETP.NE.AND P1, PT, R25, R0, PT ;  /* 0x000000001900720c */ /* 0x024fda0003f25270 */
[----:B------:R-:W-:Y:S05]  /*0f00*/  @!P1 BREAK.RELIABLE B1 ;  /* 0x0000000000019942 */ /* 0x000fea0003800100 */
[----:B------:R-:W-:Y:S05]  /*0f10*/  @!P1 BRA `(.L_x_36) ;  /* 0x00000000007c9947 */ /* 0x000fea0003800000 */
[C---:B------:R-:W-:Y:S02]  /*0f20*/  ISETP.GE.AND P1, PT, R27.reuse, R18, PT ;  /* 0x000000121b00720c */ /* 0x040fe40003f26270 */
[----:B------:R-:W-:-:S11]  /*0f30*/  IADD3 R27, PT, PT, R27, 0x1, RZ ;  /* 0x000000011b1b7810 */ /* 0x000fd60007ffe0ff */
[----:B------:R-:W-:Y:S05]  /*0f40*/  @!P1 BRA `(.L_x_37) ;  /* 0xfffffffc00e09947 */ /* 0x000fea000383ffff */
[----:B------:R-:W-:Y:S05]  /*0f50*/  BSYNC.RELIABLE B1 ;  /* 0x0000000000017941 */ /* 0x000fea0003800100 */
.L_x_35:
[----:B------:R-:W0:Y:S01]  /*0f60*/  LDC R29, c[0x0][0x3a4] ;  /* 0x0000e900ff1d7b82 */ /* 0x000e220000000800 */
[----:B------:R-:W-:Y:S02]  /*0f70*/  HFMA2 R24, -RZ, RZ, 0, 0 ;  /* 0x00000000ff187431 */ /* 0x000fe400000001ff */
[----:B------:R-:W-:-:S05]  /*0f80*/  VIADD R26, R20, 0x1 ;  /* 0x00000001141a7836 */ /* 0x000fca0000000000 */
[----:B------:R-:W-:Y:S02]  /*0f90*/  IABS R30, R26 ;  /* 0x0000001a001e7213 */ /* 0x000fe40000000000 */
[----:B------:R-:W-:Y:S02]  /*0fa0*/  ISETP.GE.AND P2, PT, R26, RZ, PT ;  /* 0x000000ff1a00720c */ /* 0x000fe40003f46270 */
[----:B0-----:R-:W-:Y:S02]  /*0fb0*/  IABS R22, R29 ;  /* 0x0000001d00167213 */ /* 0x001fe40000000000 */
[----:B------:R-:W-:Y:S02]  /*0fc0*/  ISETP.NE.AND P3, PT, R29, RZ, PT ;  /* 0x000000ff1d00720c */ /* 0x000fe40003f65270 */
[----:B------:R-:W0:Y:S08]  /*0fd0*/  I2F.RP R28, R22 ;  /* 0x00000016001c7306 */ /* 0x000e300000209400 */
[----:B0-----:R-:W0:Y:S02]  /*0fe0*/  MUFU.RCP R28, R28 ;  /* 0x0000001c001c7308 */ /* 0x001e240000001000 */
[----:B0-----:R-:W-:-:S06]  /*0ff0*/  VIADD R25, R28, 0xffffffe ;  /* 0x0ffffffe1c197836 */ /* 0x001fcc0000000000 */
[----:B------:R-:W0:Y:S02]  /*1000*/  F2I.FTZ.U32.TRUNC.NTZ R25, R25 ;  /* 0x0000001900197305 */ /* 0x000e24000021f000 */
[----:B0-----:R-:W-:-:S05]  /*1010*/  IADD3 R27, PT, PT, RZ, -R25, RZ ;  /* 0x80000019ff1b7210 */ /* 0x001fca0007ffe0ff */
[----:B------:R-:W-:-:S04]  /*1020*/  IMAD R27, R27, R22, RZ ;  /* 0x000000161b1b7224 */ /* 0x000fc800078e02ff */
[----:B------:R-:W-:-:S04]  /*1030*/  IMAD.HI.U32 R24, R25, R27, R24 ;  /* 0x0000001b19187227 */ /* 0x000fc800078e0018 */
[----:B------:R-:W-:-:S04]  /*1040*/  IMAD.MOV.U32 R27, RZ, RZ, R30 ;  /* 0x000000ffff1b7224 */ /* 0x000fc800078e001e */
        /* <DEDUP_REMOVED lines=12> */
.L_x_36:
[----:B------:R-:W-:Y:S05]  /*1110*/  BSYNC.RECONVERGENT B0 ;  /* 0x0000000000007941 */ /* 0x000fea0003800200 */
.L_x_34:
[----:B------:R-:W-:Y:S05]  /*1120*/  WARPSYNC.ALL ;  /* 0x0000000000007948 */ /* 0x000fea0003800000 */
[----:B------:R-:W-:Y:S05]  /*1130*/  @P0 BRA `(.L_x_38) ;  /* 0xfffffffc00440947 */ /* 0x000fea000383ffff */
.L_x_33:
[----:B------:R-:W-:Y:S04]  /*1140*/  STG.E.64 desc[UR4][R2.64+0x8], R4 ;  /* 0x0000080402007986 */ /* 0x000fe8000c101b04 */
[----:B------:R-:W-:Y:S04]  /*1150*/  STG.E.64 desc[UR4][R2.64+0x10], R10 ;  /* 0x0000100a02007986 */ /* 0x000fe8000c101b04 */
[----:B-----5:R-:W-:Y:S04]  /*1160*/  STG.E.64 desc[UR4][R2.64+0x18], R8 ;  /* 0x0000180802007986 */ /* 0x020fe8000c101b04 */
[----:B------:R-:W-:Y:S04]  /*1170*/  STG.E.64 desc[UR4][R2.64+0x28], R6 ;  /* 0x0000280602007986 */ /* 0x000fe8000c101b04 */
[----:B------:R-:W-:Y:S04]  /*1180*/  STG.E desc[UR4][R2.64+0x20], R19 ;  /* 0x0000201302007986 */ /* 0x000fe8000c101904 */
[----:B------:R-:W-:Y:S01]  /*1190*/  STG.E.64 desc[UR4][R2.64], R14 ;  /* 0x0000000e02007986 */ /* 0x000fe2000c101b04 */
[----:B------:R-:W-:Y:S05]  /*11a0*/  EXIT ;  /* 0x000000000000794d */ /* 0x000fea0003800000 */
.L_x_39:
        /* <DEDUP_REMOVED lines=13> */
.L_x_69:


//--------------------- .text._Z25tournamentSelectionKernelPKdPiiiP17curandStateXORWOW --------------------------
	.section	.text._Z25tournamentSelectionKernelPKdPiiiP17curandStateXORWOW,"ax",@progbits
	.align	128
        .global         _Z25tournamentSelectionKernelPKdPiiiP17curandStateXORWOW
        .type           _Z25tournamentSelectionKernelPKdPiiiP17curandStateXORWOW,@function
        .size           _Z25tournamentSelectionKernelPKdPiiiP17curandStateXORWOW,(.L_x_70 - _Z25tournamentSelectionKernelPKdPiiiP17curandStateXORWOW)
        .other          _Z25tournamentSelectionKernelPKdPiiiP17curandStateXORWOW,@"STO_CUDA_ENTRY STV_DEFAULT"
_Z25tournamentSelectionKernelPKdPiiiP17curandStateXORWOW:
.text._Z25tournamentSelectionKernelPKdPiiiP17curandStateXORWOW:
        /* <DEDUP_REMOVED lines=8> */
[----:B------:R-:W0:Y:S01]  /*0080*/  LDC R6, c[0x0][0x394] ;  /* 0x0000e500ff067b82 */ /* 0x000e220000000800 */
[----:B------:R-:W1:Y:S07]  /*0090*/  LDCU.64 UR4, c[0x0][0x358] ;  /* 0x00006b00ff0477ac */ /* 0x000e6e0008000a00 */
[----:B------:R-:W2:Y:S01]  /*00a0*/  LDC.64 R12, c[0x0][0x398] ;  /* 0x0000e600ff0c7b82 */ /* 0x000ea20000000a00 */
[----:B------:R-:W-:Y:S01]  /*00b0*/  IMAD.MOV.U32 R9, RZ, RZ, -0x1 ;  /* 0xffffffffff097424 */ /* 0x000fe200078e00ff */
[----:B0-----:R-:W-:Y:S01]  /*00c0*/  ISETP.GE.AND P0, PT, R6, 0x1, PT ;  /* 0x000000010600780c */ /* 0x001fe20003f06270 */
[----:B--2---:R-:W-:-:S05]  /*00d0*/  IMAD.WIDE R12, R0, 0x30, R12 ;  /* 0x00000030000c7825 */ /* 0x004fca00078e020c */
[----:B-1----:R0:W5:Y:S04]  /*00e0*/  LDG.E R2, desc[UR4][R12.64+0x20] ;  /* 0x000020040c027981 */ /* 0x002168000c1e1900 */
[----:B------:R0:W5:Y:S04]  /*00f0*/  LDG.E.64 R14, desc[UR4][R12.64+0x28] ;  /* 0x000028040c0e7981 */ /* 0x000168000c1e1b00 */
[----:B------:R0:W5:Y:S04]  /*0100*/  LDG.E.64 R16, desc[UR4][R12.64] ;  /* 0x000000040c107981 */ /* 0x000168000c1e1b00 */
[----:B------:R0:W5:Y:S04]  /*0110*/  LDG.E.64 R28, desc[UR4][R12.64+0x8] ;  /* 0x000008040c1c7981 */ /* 0x000168000c1e1b00 */
[----:B------:R0:W5:Y:S04]  /*0120*/  LDG.E.64 R22, desc[UR4][R12.64+0x10] ;  /* 0x000010040c167981 */ /* 0x000168000c1e1b00 */
[----:B------:R0:W5:Y:S01]  /*0130*/  LDG.E.64 R18, desc[UR4][R12.64+0x18] ;  /* 0x000018040c127981 */ /* 0x000162000c1e1b00 */
[----:B------:R-:W-:Y:S05]  /*0140*/  @!P0 BRA `(.L_x_40) ;  /* 0x0000001800848947 */ /* 0x000fea0003800000 */
[----:B------:R-:W-:Y:S01]  /*0150*/  ISETP.GE.U32.AND P0, PT, R6, 0x8, PT ;  /* 0x000000080600780c */ /* 0x000fe20003f06070 */
[----:B------:R-:W-:Y:S02]  /*0160*/  IMAD.MOV.U32 R9, RZ, RZ, -0x1 ;  /* 0xffffffffff097424 */ /* 0x000fe400078e00ff */
[----:B-----5:R-:W-:Y:S02]  /*0170*/  IMAD.MOV.U32 R4, RZ, RZ, R16 ;  /* 0x000000ffff047224 */ /* 0x020fe400078e0010 */
[----:B------:R-:W-:Y:S02]  /*0180*/  IMAD.MOV.U32 R3, RZ, RZ, R23 ;  /* 0x000000ffff037224 */ /* 0x000fe400078e0017 */
[----:B------:R-:W-:Y:S02]  /*0190*/  IMAD.MOV.U32 R32, RZ, RZ, 0x0 ;  /* 0x00000000ff207424 */ /* 0x000fe400078e00ff */
[----:B------:R-:W-:-:S04]  /*01a0*/  IMAD.MOV.U32 R33, RZ, RZ, -0x40100000 ;  /* 0xbff00000ff217424 */ /* 0x000fc800078e00ff */
[----:B------:R-:W-:Y:S05]  /*01b0*/  @!P0 BRA `(.L_x_41) ;  /* 0x0000000c00048947 */ /* 0x000fea0003800000 */
[----:B------:R-:W1:Y:S01]  /*01c0*/  I2F.U32.RP R3, UR6 ;  /* 0x0000000600037d06 */ /* 0x000e620008209000 */
[----:B------:R-:W-:Y:S01]  /*01d0*/  IMAD.MOV.U32 R4, RZ, RZ, RZ ;  /* 0x000000ffff047224 */ /* 0x000fe200078e00ff */
[----:B------:R-:W-:Y:S01]  /*01e0*/  ISETP.NE.U32.AND P0, PT, RZ, UR6, PT ;  /* 0x00000006ff007c0c */ /* 0x000fe2000bf05070 */
[----:B------:R-:W-:Y:S01]  /*01f0*/  IMAD.MOV.U32 R9, RZ, RZ, -0x1 ;  /* 0xffffffffff097424 */ /* 0x000fe200078e00ff */
[----:B------:R-:W-:Y:S01]  /*0200*/  LOP3.LUT R10, R6, 0x7ffffff8, RZ, 0xc0, !PT ;  /* 0x7ffffff8060a7812 */ /* 0x000fe200078ec0ff */
[----:B------:R-:W-:Y:S01]  /*0210*/  IMAD.MOV.U32 R32, RZ, RZ, 0x0 ;  /* 0x00000000ff207424 */ /* 0x000fe200078e00ff */
[----:B------:R-:W-:Y:S01]  /*0220*/  LOP3.LUT R8, RZ, UR6, RZ, 0x33, !PT ;  /* 0x00000006ff087c12 */ /* 0x000fe2000f8e33ff */
[----:B------:R-:W-:Y:S01]  /*0230*/  IMAD.MOV.U32 R33, RZ, RZ, -0x40100000 ;  /* 0xbff00000ff217424 */ /* 0x000fe200078e00ff */
[----:B------:R-:W-:Y:S01]  /*0240*/  IADD3 R10, PT, PT, -R10, RZ, RZ ;  /* 0x000000ff0a0a7210 */ /* 0x000fe20007ffe1ff */
[----:B-1----:R-:W1:Y:S02]  /*0250*/  MUFU.RCP R3, R3 ;  /* 0x0000000300037308 */ /* 0x002e640000001000 */
[----:B-1----:R-:W-:Y:S01]  /*0260*/  VIADD R5, R3, 0xffffffe ;  /* 0x0ffffffe03057836 */ /* 0x002fe20000000000 */
[----:B------:R-:W-:-:S05]  /*0270*/  P2R R3, PR, RZ, 0x1 ;  /* 0x00000001ff037803 */ /* 0x000fca0000000000 */
[----:B------:R-:W1:Y:S02]  /*0280*/  F2I.FTZ.U32.TRUNC.NTZ R5, R5 ;  /* 0x0000000500057305 */ /* 0x000e64000021f000 */
[----:B-1----:R-:W-:-:S04]  /*0290*/  IMAD.MOV R7, RZ, RZ, -R5 ;  /* 0x000000ffff077224 */ /* 0x002fc800078e0a05 */
[----:B------:R-:W-:-:S04]  /*02a0*/  IMAD R7, R7, UR6, RZ ;  /* 0x0000000607077c24 */ /* 0x000fc8000f8e02ff */
[----:B------:R-:W-:-:S04]  /*02b0*/  IMAD.HI.U32 R7, R5, R7, R4 ;  /* 0x0000000705077227 */ /* 0x000fc800078e0004 */
[----:B------:R-:W-:-:S07]  /*02c0*/  VIADD R4, R16, 0x161f14 ;  /* 0x00161f1410047836 */ /* 0x000fce0000000000 */
.L_x_42:
[----:B------:R-:W-:Y:S01]  /*02d0*/  SHF.R.U32.HI R20, RZ, 0x2, R17 ;  /* 0x00000002ff147819 */ /* 0x000fe20000011611 */
[----:B------:R-:W-:Y:S01]  /*02e0*/  IMAD.SHL.U32 R24, R23, 0x10, RZ ;  /* 0x0000001017187824 */ /* 0x000fe200078e00ff */
[----:B------:R-:W-:Y:S02]  /*02f0*/  SHF.R.U32.HI R5, RZ, 0x2, R28 ;  /* 0x00000002ff057819 */ /* 0x000fe4000001161c */
[----:B------:R-:W-:Y:S02]  /*0300*/  LOP3.LUT R20, R20, R17, RZ, 0x3c, !PT ;  /* 0x0000001114147212 */ /* 0x000fe400078e3cff */
[----:B------:R-:W-:Y:S02]  /*0310*/  LOP3.LUT R5, R5, R28, RZ, 0x3c, !PT ;  /* 0x0000001c05057212 */ /* 0x000fe400078e3cff */
[----:B------:R-:W-:Y:S01]  /*0320*/  ISETP.NE.U32.AND P6, PT, RZ, UR6, PT ;  /* 0x00000006ff007c0c */ /* 0x000fe2000bfc5070 */
[----:B------:R-:W-:Y:S02]  /*0330*/  IMAD.SHL.U32 R3, R20, 0x2, RZ ;  /* 0x0000000214037824 */ /* 0x000fe400078e00ff */
[----:B------:R-:W-:-:S03]  /*0340*/  IMAD.SHL.U32 R11, R5, 0x2, RZ ;  /* 0x00000002050b7824 */ /* 0x000fc600078e00ff */
[----:B------:R-:W-:-:S04]  /*0350*/  LOP3.LUT R3, R23, R24, R3, 0x96, !PT ;  /* 0x0000001817037212 */ /* 0x000fc800078e9603 */
[----:B------:R-:W-:-:S04]  /*0360*/  LOP3.LUT R31, R3, R20, RZ, 0x3c, !PT ;  /* 0x00000014031f7212 */ /* 0x000fc800078e3cff */
[----:B------:R-:W-:Y:S01]  /*0370*/  IADD3 R20, PT, PT, R4, -0x10974f, R31 ;  /* 0xffef68b104147810 */ /* 0x000fe20007ffe01f */
[----:B------:R-:W-:-:S04]  /*0380*/  IMAD.SHL.U32 R24, R31, 0x10, RZ ;  /* 0x000000101f187824 */ /* 0x000fc800078e00ff */
[----:B------:R-:W-:Y:S01]  /*0390*/  IMAD.HI.U32 R3, R7, R20, RZ ;  /* 0x0000001407037227 */ /* 0x000fe200078e00ff */
[----:B------:R-:W-:-:S03]  /*03a0*/  LOP3.LUT R24, R31, R24, R11, 0x96, !PT ;  /* 0x000000181f187212 */ /* 0x000fc600078e960b */
[----:B------:R-:W-:Y:S01]  /*03b0*/  IMAD.MOV R3, RZ, RZ, -R3 ;  /* 0x000000ffff037224 */ /* 0x000fe200078e0a03 */
[----:B------:R-:W-:-:S03]  /*03c0*/  LOP3.LUT R34, R24, R5, RZ, 0x3c, !PT ;  /* 0x0000000518227212 */ /* 0x000fc600078e3cff */
[----:B------:R-:W-:Y:S01]  /*03d0*/  IMAD R3, R3, UR6, R20 ;  /* 0x0000000603037c24 */ /* 0x000fe2000f8e0214 */
[----:B------:R-:W-:-:S04]  /*03e0*/  IADD3 R20, PT, PT, R4, -0xb0f8a, R34 ;  /* 0xfff4f07604147810 */ /* 0x000fc80007ffe022 */
[----:B------:R-:W-:Y:S01]  /*03f0*/  ISETP.GE.U32.AND P0, PT, R3, UR6, PT ;  /* 0x0000000603007c0c */ /* 0x000fe2000bf06070 */
[----:B------:R-:W-:-:S04]  /*0400*/  IMAD.HI.U32 R5, R7, R20, RZ ;  /* 0x0000001407057227 */ /* 0x000fc800078e00ff */
[----:B------:R-:W-:-:S04]  /*0410*/  IMAD.MOV R5, RZ, RZ, -R5 ;  /* 0x000000ffff057224 */ /* 0x000fc800078e0a05 */
[----:B------:R-:W-:Y:S02]  /*0420*/  IMAD R5, R5, UR6, R20 ;  /* 0x0000000605057c24 */ /* 0x000fe4000f8e0214 */
[----:B------:R-:W1:Y:S02]  /*0430*/  LDC.64 R20, c[0x0][0x380] ;  /* 0x0000e000ff147b82 */ /* 0x000e640000000a00 */
[----:B------:R-:W-:Y:S01]  /*0440*/  @P0 VIADD R3, R3, -UR6 ;  /* 0x8000000603030c36 */ /* 0x000fe20008000000 */
[----:B------:R-:W-:Y:S02]  /*0450*/  SHF.R.U32.HI R30, RZ, 0x2, R29 ;  /* 0x00000002ff1e7819 */ /* 0x000fe4000001161d */
[----:B------:R-:W-:Y:S02]  /*0460*/  ISETP.GE.U32.AND P1, PT, R5, UR6, PT ;  /* 0x0000000605007c0c */ /* 0x000fe4000bf26070 */
[----:B------:R-:W-:Y:S02]  /*0470*/  ISETP.GE.U32.AND P0, PT, R3, UR6, PT ;  /* 0x0000000603007c0c */ /* 0x000fe4000bf06070 */
[----:B------:R-:W-:-:S09]  /*0480*/  LOP3.LUT R30, R30, R29, RZ, 0x3c, !PT ;  /* 0x0000001d1e1e7212 */ /* 0x000fd200078e3cff */
[----:B------:R-:W-:Y:S02]  /*0490*/  @P1 VIADD R5, R5, -UR6 ;  /* 0x8000000605051c36 */ /* 0x000fe40008000000 */
[----:B------:R-:W-:Y:S02]  /*04a0*/  @P0 VIADD R3, R3, -UR6 ;  /* 0x8000000603030c36 */ /* 0x000fe40008000000 */
[----:B------:R-:W-:Y:S01]  /*04b0*/  IMAD.SHL.U32 R11, R30, 0x2, RZ ;  /* 0x000000021e0b7824 */ /* 0x000fe200078e00ff */
[----:B------:R-:W-:Y:S02]  /*04c0*/  ISETP.GE.U32.AND P0, PT, R5, UR6, PT ;  /* 0x0000000605007c0c */ /* 0x000fe4000bf06070 */
[----:B------:R-:W-:-:S05]  /*04d0*/  SEL R28, R8, R3, !P6 ;  /* 0x00000003081c7207 */ /* 0x000fca0007000000 */
[----:B-1----:R-:W-:-:S06]  /*04e0*/  IMAD.WIDE R26, R28, 0x8, R20 ;  /* 0x000000081c1a7825 */ /* 0x002fcc00078e0214 */
[----:B------:R-:W2:Y:S01]  /*04f0*/  LDG.E.64 R26, desc[UR4][R26.64] ;  /* 0x000000041a1a7981 */ /* 0x000ea2000c1e1b00 */
[----:B------:R-:W-:Y:S01]  /*0500*/  IMAD.SHL.U32 R3, R34, 0x10, RZ ;  /* 0x0000001022037824 */ /* 0x000fe200078e00ff */
[----:B------:R-:W-:Y:S01]  /*0510*/  SHF.R.U32.HI R17, RZ, 0x2, R22 ;  /* 0x00000002ff117819 */ /* 0x000fe20000011616 */
[----:B------:R-:W-:-:S03]  /*0520*/  @P0 VIADD R5, R5, -UR6 ;  /* 0x8000000605050c36 */ /* 0x000fc60008000000 */
[----:B------:R-:W-:Y:S02]  /*0530*/  LOP3.LUT R3, R34, R3, R11, 0x96, !PT ;  /* 0x0000000322037212 */ /* 0x000fe400078e960b */
[----:B------:R-:W-:Y:S02]  /*0540*/  LOP3.LUT R17, R17, R22, RZ, 0x3c, !PT ;  /* 0x0000001611117212 */ /* 0x000fe400078e3cff */
[----:B------:R-:W-:Y:S02]  /*0550*/  LOP3.LUT R3, R3, R30, RZ, 0x3c, !PT ;  /* 0x0000001e03037212 */ /* 0x000fe400078e3cff */
[----:B------:R-:W-:Y:S02]  /*0560*/  SEL R5, R8, R5, !P6 ;  /* 0x0000000508057207 */ /* 0x000fe40007000000 */
[----:B------:R-:W-:Y:S01]  /*0570*/  IADD3 R30, PT, PT, R4, -0x587c5, R3 ;  /* 0xfffa783b041e7810 */ /* 0x000fe20007ffe003 */
[----:B------:R-:W-:Y:S02]  /*0580*/  IMAD.SHL.U32 R22, R3, 0x10, RZ ;  /* 0x0000001003167824 */ /* 0x000fe400078e00ff */
[----:B------:R-:W-:-:S04]  /*0590*/  IMAD.WIDE R24, R5, 0x8, R20 ;  /* 0x0000000805187825 */ /* 0x000fc800078e0214 */
[----:B------:R-:W-:Y:S02]  /*05a0*/  IMAD.HI.U32 R11, R7, R30, RZ ;  /* 0x0000001e070b7227 */ /* 0x000fe400078e00ff */
[----:B------:R-:W3:Y:S03]  /*05b0*/  LDG.E.64 R24, desc[UR4][R24.64] ;  /* 0x0000000418187981 */ /* 0x000ee6000c1e1b00 */
[----:B------:R-:W-:-:S05]  /*05c0*/  IADD3 R11, PT, PT, -R11, RZ, RZ ;  /* 0x000000ff0b0b7210 */ /* 0x000fca0007ffe1ff */
[----:B------:R-:W-:-:S05]  /*05d0*/  IMAD R11, R11, UR6, R30 ;  /* 0x000000060b0b7c24 */ /* 0x000fca000f8e021e */
[----:B------:R-:W-:-:S13]  /*05e0*/  ISETP.GE.U32.AND P0, PT, R11, UR6, PT ;  /* 0x000000060b007c0c */ /* 0x000fda000bf06070 */
[----:B------:R-:W-:-:S05]  /*05f0*/  @P0 VIADD R11, R11, -UR6 ;  /* 0x800000060b0b0c36 */ /* 0x000fca0008000000 */
[----:B------:R-:W-:-:S13]  /*0600*/  ISETP.GE.U32.AND P0, PT, R11, UR6, PT ;  /* 0x000000060b007c0c */ /* 0x000fda000bf06070 */
[----:B------:R-:W-:-:S05]  /*0610*/  @P0 VIADD R11, R11, -UR6 ;  /* 0x800000060b0b0c36 */ /* 0x000fca0008000000 */
[----:B------:R-:W-:-:S05]  /*0620*/  SEL R11, R8, R11, !P6 ;  /* 0x0000000b080b7207 */ /* 0x000fca0007000000 */
[----:B------:R-:W-:-:S06]  /*0630*/  IMAD.WIDE R36, R11, 0x8, R20 ;  /* 0x000000080b247825 */ /* 0x000fcc00078e0214 */
[----:B------:R-:W4:Y:S01]  /*0640*/  LDG.E.64 R36, desc[UR4][R36.64] ;  /* 0x0000000424247981 */ /* 0x000f22000c1e1b00 */
[----:B--2---:R-:W-:-:S06]  /*0650*/  DSETP.GT.AND P4, PT, R26, R32, PT ;  /* 0x000000201a00722a */ /* 0x004fcc0003f84000 */
[----:B------:R-:W-:Y:S01]  /*0660*/  FSEL R32, R26, R32, P4 ;  /* 0x000000201a207208 */ /* 0x000fe20002000000 */
[----:B------:R-:W-:Y:S01]  /*0670*/  IMAD.SHL.U32 R26, R17, 0x2, RZ ;  /* 0x00000002111a7824 */ /* 0x000fe200078e00ff */
[----:B------:R-:W-:-:S04]  /*0680*/  FSEL R33, R27, R33, P4 ;  /* 0x000000211b217208 */ /* 0x000fc80002000000 */
[----:B------:R-:W-:-:S04]  /*0690*/  LOP3.LUT R22, R3, R22, R26, 0x96, !PT ;  /* 0x0000001603167212 */ /* 0x000fc800078e961a */
[----:B------:R-:W-:-:S05]  /*06a0*/  LOP3.LUT R17, R22, R17, RZ, 0x3c, !PT ;  /* 0x0000001116117212 */ /* 0x000fca00078e3cff */
[----:B------:R-:W-:Y:S01]  /*06b0*/  IMAD.IADD R22, R17, 0x1, R4 ;  /* 0x0000000111167824 */ /* 0x000fe200078e0204 */
[----:B---3--:R-:W-:-:S03]  /*06c0*/  DSETP.GT.AND P5, PT, R24, R32, PT ;  /* 0x000000201800722a */ /* 0x008fc60003fa4000 */
[----:B------:R-:W-:-:S04]  /*06d0*/  IMAD.HI.U32 R26, R7, R22, RZ ;  /* 0x00000016071a7227 */ /* 0x000fc800078e00ff */
[----:B------:R-:W-:-:S04]  /*06e0*/  IMAD.MOV R27, RZ, RZ, -R26 ;  /* 0x000000ffff1b7224 */ /* 0x000fc800078e0a1a */
[----:B------:R-:W-:-:S05]  /*06f0*/  IMAD R27, R27, UR6, R22 ;  /* 0x000000061b1b7c24 */ /* 0x000fca000f8e0216 */
[----:B------:R-:W-:-:S13]  /*0700*/  ISETP.GE.U32.AND P0, PT, R27, UR6, PT ;  /* 0x000000061b007c0c */ /* 0x000fda000bf06070 */
[----:B------:R-:W-:-:S05]  /*0710*/  @P0 VIADD R27, R27, -UR6 ;  /* 0x800000061b1b0c36 */ /* 0x000fca0008000000 */
[----:B------:R-:W-:-:S13]  /*0720*/  ISETP.GE.U32.AND P0, PT, R27, UR6, PT ;  /* 0x000000061b007c0c */ /* 0x000fda000bf06070 */
[----:B------:R-:W-:-:S05]  /*0730*/  @P0 VIADD R27, R27, -UR6 ;  /* 0x800000061b1b0c36 */ /* 0x000fca0008000000 */
[----:B------:R-:W-:-:S05]  /*0740*/  SEL R30, R8, R27, !P6 ;  /* 0x0000001b081e7207 */ /* 0x000fca0007000000 */
[----:B------:R-:W-:-:S06]  /*0750*/  IMAD.WIDE R26, R30, 0x8, R20 ;  /* 0x000000081e1a7825 */ /* 0x000fcc00078e0214 */
[----:B------:R-:W2:Y:S01]  /*0760*/  LDG.E.64 R26, desc[UR4][R26.64] ;  /* 0x000000041a1a7981 */ /* 0x000ea2000c1e1b00 */
[----:B------:R-:W-:-:S04]  /*0770*/  SHF.R.U32.HI R22, RZ, 0x2, R23 ;  /* 0x00000002ff167819 */ /* 0x000fc80000011617 */
[----:B------:R-:W-:Y:S02]  /*0780*/  LOP3.LUT R22, R22, R23, RZ, 0x3c, !PT ;  /* 0x0000001716167212 */ /* 0x000fe400078e3cff */
[----:B------:R-:W-:Y:S01]  /*0790*/  FSEL R24, R24, R32, P5 ;  /* 0x0000002018187208 */ /* 0x000fe20002800000 */
[----:B------:R-:W-:Y:S02]  /*07a0*/  IMAD.SHL.U32 R32, R17, 0x10, RZ ;  /* 0x0000001011207824 */ /* 0x000fe400078e00ff */
[----:B------:R-:W-:-:S05]  /*07b0*/  IMAD.SHL.U32 R23, R22, 0x2, RZ ;  /* 0x0000000216177824 */ /* 0x000fca00078e00ff */
[----:B------:R-:W-:-:S04]  /*07c0*/  LOP3.LUT R23, R17, R32, R23, 0x96, !PT ;  /* 0x0000002011177212 */ /* 0x000fc800078e9617 */
[----:B------:R-:W-:-:S04]  /*07d0*/  LOP3.LUT R32, R23, R22, RZ, 0x3c, !PT ;  /* 0x0000001617207212 */ /* 0x000fc800078e3cff */
[----:B------:R-:W-:-:S05]  /*07e0*/  IADD3 R22, PT, PT, R4, 0x587c5, R32 ;  /* 0x000587c504167810 */ /* 0x000fca0007ffe020 */
[----:B------:R-:W-:Y:S01]  /*07f0*/  IMAD.HI.U32 R23, R7, R22, RZ ;  /* 0x0000001607177227 */ /* 0x000fe200078e00ff */
[----:B------:R-:W-:-:S03]  /*0800*/  FSEL R25, R25, R33, P5 ;  /* 0x0000002119197208 */ /* 0x000fc60002800000 */
[----:B------:R-:W-:-:S04]  /*0810*/  IMAD.MOV R23, RZ, RZ, -R23 ;  /* 0x000000ffff177224 */ /* 0x000fc800078e0a17 */
[----:B------:R-:W-:-:S05]  /*0820*/  IMAD R33, R23, UR6, R22 ;  /* 0x0000000617217c24 */ /* 0x000fca000f8e0216 */
[----:B------:R-:W-:Y:S01]  /*0830*/  ISETP.GE.U32.AND P0, PT, R33, UR6, PT ;  /* 0x0000000621007c0c */ /* 0x000fe2000bf06070 */
[----:B----4-:R-:W-:-:S12]  /*0840*/  DSETP.GT.AND P1, PT, R36, R24, PT ;  /* 0x000000182400722a */ /* 0x010fd80003f24000 */
[----:B------:R-:W-:-:S05]  /*0850*/  @P0 VIADD R33, R33, -UR6 ;  /* 0x8000000621210c36 */ /* 0x000fca0008000000 */
[----:B------:R-:W-:Y:S02]  /*0860*/  ISETP.GE.U32.AND P0, PT, R33, UR6, PT ;  /* 0x0000000621007c0c */ /* 0x000fe4000bf06070 */
[----:B------:R-:W-:Y:S02]  /*0870*/  FSEL R22, R36, R24, P1 ;  /* 0x0000001824167208 */ /* 0x000fe40000800000 */
[----:B------:R-:W-:Y:S02]  /*0880*/  FSEL R23, R37, R25, P1 ;  /* 0x0000001925177208 */ /* 0x000fe40000800000 */
[----:B------:R-:W-:-:S04]  /*0890*/  SHF.R.U32.HI R36, RZ, 0x2, R31 ;  /* 0x00000002ff247819 */ /* 0x000fc8000001161f */
[----:B------:R-:W-:-:S03]  /*08a0*/  LOP3.LUT R29, R36, R31, RZ, 0x3c, !PT ;  /* 0x0000001f241d7212 */ /* 0x000fc600078e3cff */
[----:B------:R-:W-:-:S04]  /*08b0*/  @P0 IADD3 R33, PT, PT, R33, -UR6, RZ ;  /* 0x8000000621210c10 */ /* 0x000fc8000fffe0ff */
[----:B------:R-:W-:-:S05]  /*08c0*/  SEL R33, R8, R33, !P6 ;  /* 0x0000002108217207 */ /* 0x000fca0007000000 */
[----:B------:R-:W-:-:S06]  /*08d0*/  IMAD.WIDE R24, R33, 0x8, R20 ;  /* 0x0000000821187825 */ /* 0x000fcc00078e0214 */
[----:B------:R-:W3:Y:S01]  /*08e0*/  LDG.E.64 R24, desc[UR4][R24.64] ;  /* 0x0000000418187981 */ /* 0x000ee2000c1e1b00 */
[----:B--2---:R-:W-:-:S06]  /*08f0*/  DSETP.GT.AND P0, PT, R26, R22, PT ;  /* 0x000000161a00722a */ /* 0x004fcc0003f04000 */
[----:B------:R-:W-:Y:S01]  /*0900*/  FSEL R22, R26, R22, P0 ;  /* 0x000000161a167208 */ /* 0x000fe20000000000 */
[----:B------:R-:W-:Y:S01]  /*0910*/  IMAD.SHL.U32 R26, R29, 0x2, RZ ;  /* 0x000000021d1a7824 */ /* 0x000fe200078e00ff */
[----:B------:R-:W-:Y:S01]  /*0920*/  FSEL R23, R27, R23, P0 ;  /* 0x000000171b177208 */ /* 0x000fe20000000000 */
        /* <DEDUP_REMOVED lines=9> */
[----:B------:R-:W-:Y:S02]  /*09c0*/  ISETP.GE.U32.AND P3, PT, R31, UR6, PT ;  /* 0x000000061f007c0c */ /* 0x000fe4000bf66070 */
[----:B------:R-:W-:-:S11]  /*09d0*/  SHF.R.U32.HI R27, RZ, 0x2, R34 ;  /* 0x00000002ff1b7819 */ /* 0x000fd60000011622 */
[----:B------:R-:W-:Y:S01]  /*09e0*/  @P3 VIADD R31, R31, -UR6 ;  /* 0x800000061f1f3c36 */ /* 0x000fe20008000000 */
[----:B------:R-:W-:-:S04]  /*09f0*/  LOP3.LUT R34, R27, R34, RZ, 0x3c, !PT ;  /* 0x000000221b227212 */ /* 0x000fc800078e3cff */
[----:B------:R-:W-:-:S05]  /*0a00*/  SEL R31, R8, R31, !P6 ;  /* 0x0000001f081f7207 */ /* 0x000fca0007000000 */
[----:B------:R-:W-:-:S06]  /*0a10*/  IMAD.WIDE R26, R31, 0x8, R20 ;  /* 0x000000081f1a7825 */ /* 0x000fcc00078e0214 */
[----:B------:R-:W2:Y:S01]  /*0a20*/  LDG.E.64 R26, desc[UR4][R26.64] ;  /* 0x000000041a1a7981 */ /* 0x000ea2000c1e1b00 */
[----:B---3--:R-:W-:-:S06]  /*0a30*/  DSETP.GT.AND P2, PT, R24, R22, PT ;  /* 0x000000161800722a */ /* 0x008fcc0003f44000 */
        /* <DEDUP_REMOVED lines=9> */
[----:B------:R-:W-:Y:S01]  /*0ad0*/  IMAD R35, R25, UR6, R24 ;  /* 0x0000000619237c24 */ /* 0x000fe2000f8e0218 */
[----:B------:R-:W-:-:S04]  /*0ae0*/  @!P5 SEL R5, R28, R9, P4 ;  /* 0x000000091c05d207 */ /* 0x000fc80002000000 */
[----:B------:R-:W-:-:S13]  /*0af0*/  ISETP.GE.U32.AND P6, PT, R35, UR6, PT ;  /* 0x0000000623007c0c */ /* 0x000fda000bfc6070 */
[----:B------:R-:W-:-:S05]  /*0b00*/  @P6 VIADD R35, R35, -UR6 ;  /* 0x8000000623236c36 */ /* 0x000fca0008000000 */
[----:B------:R-:W-:-:S13]  /*0b10*/  ISETP.GE.U32.AND P6, PT, R35, UR6, PT ;  /* 0x0000000623007c0c */ /* 0x000fda000bfc6070 */
[----:B------:R-:W-:Y:S01]  /*0b20*/  @P6 VIADD R35, R35, -UR6 ;  /* 0x8000000623236c36 */ /* 0x000fe20008000000 */
[----:B------:R-:W-:Y:S01]  /*0b30*/  ISETP.NE.U32.AND P6, PT, RZ, UR6, PT ;  /* 0x00000006ff007c0c */ /* 0x000fe2000bfc5070 */
[----:B--2---:R-:W-:-:S06]  /*0b40*/  DSETP.GT.AND P3, PT, R26, R22, PT ;  /* 0x000000161a00722a */ /* 0x004fcc0003f64000 */
[----:B------:R-:W-:Y:S02]  /*0b50*/  FSEL R24, R26, R22, P3 ;  /* 0x000000161a187208 */ /* 0x000fe40001800000 */
[----:B------:R-:W-:Y:S02]  /*0b60*/  SHF.R.U32.HI R22, RZ, 0x2, R3 ;  /* 0x00000002ff167819 */ /* 0x000fe40000011603 */
[----:B------:R-:W-:Y:S02]  /*0b70*/  FSEL R25, R27, R23, P3 ;  /* 0x000000171b197208 */ /* 0x000fe40001800000 */
[----:B------:R-:W-:Y:S01]  /*0b80*/  LOP3.LUT R23, R22, R3, RZ, 0x3c, !PT ;  /* 0x0000000316177212 */ /* 0x000fe200078e3cff */
[----:B------:R-:W-:-:S04]  /*0b90*/  IMAD.SHL.U32 R27, R34, 0x10, RZ ;  /* 0x00000010221b7824 */ /* 0x000fc800078e00ff */
[----:B------:R-:W-:-:S05]  /*0ba0*/  IMAD.SHL.U32 R22, R23, 0x2, RZ ;  /* 0x0000000217167824 */ /* 0x000fca00078e00ff */
[----:B------:R-:W-:-:S04]  /*0bb0*/  LOP3.LUT R22, R34, R27, R22, 0x96, !PT ;  /* 0x0000001b22167212 */ /* 0x000fc800078e9616 */
[----:B------:R-:W-:-:S04]  /*0bc0*/  LOP3.LUT R23, R22, R23, RZ, 0x3c, !PT ;  /* 0x0000001716177212 */ /* 0x000fc800078e3cff */
[----:B------:R-:W-:-:S05]  /*0bd0*/  IADD3 R22, PT, PT, R4, 0x161f14, R23 ;  /* 0x00161f1404167810 */ /* 0x000fca0007ffe017 */
[----:B------:R-:W-:-:S05]  /*0be0*/  IMAD.HI.U32 R9, R7, R22, RZ ;  /* 0x0000001607097227 */ /* 0x000fca00078e00ff */
[----:B------:R-:W-:-:S05]  /*0bf0*/  IADD3 R9, PT, PT, -R9, RZ, RZ ;  /* 0x000000ff09097210 */ /* 0x000fca0007ffe1ff */
[----:B------:R-:W-:-:S05]  /*0c00*/  IMAD R9, R9, UR6, R22 ;  /* 0x0000000609097c24 */ /* 0x000fca000f8e0216 */
[----:B------:R-:W-:Y:S02]  /*0c10*/  ISETP.GE.U32.AND P5, PT, R9, UR6, PT ;  /* 0x0000000609007c0c */ /* 0x000fe4000bfa6070 */
[----:B------:R-:W-:-:S11]  /*0c20*/  SEL R3, R8, R35, !P6 ;  /* 0x0000002308037207 */ /* 0x000fd60007000000 */
[----:B------:R-:W-:-:S05]  /*0c30*/  @P5 VIADD R9, R9, -UR6 ;  /* 0x8000000609095c36 */ /* 0x000fca0008000000 */
[----:B------:R-:W-:Y:S01]  /*0c40*/  ISETP.GE.U32.AND P5, PT, R9, UR6, PT ;  /* 0x0000000609007c0c */ /* 0x000fe2000bfa6070 */
[----:B------:R-:W-:-:S06]  /*0c50*/  IMAD.WIDE R26, R3, 0x8, R20 ;  /* 0x00000008031a7825 */ /* 0x000fcc00078e0214 */
[----:B------:R-:W2:Y:S06]  /*0c60*/  LDG.E.64 R26, desc[UR4][R26.64] ;  /* 0x000000041a1a7981 */ /* 0x000eac000c1e1b00 */
[----:B------:R-:W-:-:S05]  /*0c70*/  @P5 VIADD R9, R9, -UR6 ;  /* 0x8000000609095c36 */ /* 0x000fca0008000000 */
[----:B------:R-:W-:-:S05]  /*0c80*/  SEL R9, R8, R9, !P6 ;  /* 0x0000000908097207 */ /* 0x000fca0007000000 */
[----:B------:R-:W-:-:S06]  /*0c90*/  IMAD.WIDE R20, R9, 0x8, R20 ;  /* 0x0000000809147825 */ /* 0x000fcc00078e0214 */
[----:B------:R-:W3:Y:S01]  /*0ca0*/  LDG.E.64 R20, desc[UR4][R20.64] ;  /* 0x0000000414147981 */ /* 0x000ee2000c1e1b00 */
[----:B------:R-:W-:Y:S01]  /*0cb0*/  VIADD R10, R10, 0x8 ;  /* 0x000000080a0a7836 */ /* 0x000fe20000000000 */
[----:B------:R-:W-:-:S04]  /*0cc0*/  @!P0 SEL R30, R11, R5, P1 ;  /* 0x000000050b1e8207 */ /* 0x000fc80000800000 */
[----:B------:R-:W-:Y:S02]  /*0cd0*/  ISETP.NE.AND P0, PT, R10, RZ, PT ;  /* 0x000000ff0a00720c */ /* 0x000fe40003f05270 */
[----:B------:R-:W-:Y:S01]  /*0ce0*/  @!P3 SEL R31, R33, R30, P2 ;  /* 0x0000001e211fb207 */ /* 0x000fe20001000000 */
[----:B------:R-:W-:Y:S02]  /*0cf0*/  IMAD.MOV.U32 R28, RZ, RZ, R32 ;  /* 0x000000ffff1c7224 */ /* 0x000fe400078e0020 */
[----:B------:R-:W-:Y:S02]  /*0d00*/  IMAD.MOV.U32 R22, RZ, RZ, R34 ;  /* 0x000000ffff167224 */ /* 0x000fe400078e0022 */
[----:B------:R-:W-:Y:S01]  /*0d10*/  VIADD R4, R4, 0x2c3e28 ;  /* 0x002c3e2804047836 */ /* 0x000fe20000000000 */
[----:B--2---:R-:W-:-:S06]  /*0d20*/  DSETP.GT.AND P4, PT, R26, R24, PT ;  /* 0x000000181a00722a */ /* 0x004fcc0003f84000 */
[----:B------:R-:W-:Y:S02]  /*0d30*/  FSEL R24, R26, R24, P4 ;  /* 0x000000181a187208 */ /* 0x000fe40002000000 */
[----:B------:R-:W-:-:S06]  /*0d40*/  FSEL R25, R27, R25, P4 ;  /* 0x000000191b197208 */ /* 0x000fcc0002000000 */
[----:B---3--:R-:W-:-:S06]  /*0d50*/  DSETP.GT.AND P5, PT, R20, R24, PT ;  /* 0x000000181400722a */ /* 0x008fcc0003fa4000 */
[----:B------:R-:W-:Y:S02]  /*0d60*/  FSEL R5, R20, R24, P5 ;  /* 0x0000001814057208 */ /* 0x000fe40002800000 */
[----:B------:R-:W-:-:S03]  /*0d70*/  FSEL R33, R21, R25, P5 ;  /* 0x0000001915217208 */ /* 0x000fc60002800000 */
[----:B------:R-:W-:-:S03]  /*0d80*/  IMAD.MOV.U32 R32, RZ, RZ, R5 ;  /* 0x000000ffff207224 */ /* 0x000fc600078e0005 */
[----:B------:R-:W-:Y:S01]  /*0d90*/  @!P5 SEL R9, R3, R31, P4 ;  /* 0x0000001f0309d207 */ /* 0x000fe20002000000 */
[----:B------:R-:W-:Y:S06]  /*0da0*/  @P0 BRA `(.L_x_42) ;  /* 0xfffffff400480947 */ /* 0x000fec000383ffff */
[----:B------:R-:W-:Y:S02]  /*0db0*/  VIADD R4, R4, 0xffe9e0ec ;  /* 0xffe9e0ec04047836 */ /* 0x000fe40000000000 */
[----:B------:R-:W-:-:S07]  /*0dc0*/  IMAD.MOV.U32 R3, RZ, RZ, R23 ;  /* 0x000000ffff037224 */ /* 0x000fce00078e0017 */
.L_x_41:
[C---:B------:R-:W-:Y:S01]  /*0dd0*/  LOP3.LUT R7, R6.reuse, 0x7, RZ, 0xc0, !PT ;  /* 0x0000000706077812 */ /* 0x040fe200078ec0ff */
[----:B------:R-:W-:-:S03]  /*0de0*/  IMAD R16, R6, 0x587c5, R16 ;  /* 0x000587c506107824 */ /* 0x000fc600078e0210 */
[----:B------:R-:W-:-:S13]  /*0df0*/  ISETP.NE.AND P0, PT, R7, RZ, PT ;  /* 0x000000ff0700720c */ /* 0x000fda0003f05270 */
[----:B------:R-:W-:Y:S05]  /*0e00*/  @!P0 BRA `(.L_x_40) ;  /* 0x0000000c00548947 */ /* 0x000fea0003800000 */
[----:B------:R-:W-:Y:S01]  /*0e10*/  ISETP.GE.U32.AND P1, PT, R7, 0x4, PT ;  /* 0x000000040700780c */ /* 0x000fe20003f26070 */
[----:B------:R-:W-:Y:S01]  /*0e20*/  IMAD.MOV.U32 R20, RZ, RZ, R17 ;  /* 0x000000ffff147224 */ /* 0x000fe200078e0011 */
[----:B------:R-:W-:Y:S01]  /*0e30*/  LOP3.LUT R5, R6, 0x3, RZ, 0xc0, !PT ;  /* 0x0000000306057812 */ /* 0x000fe200078ec0ff */
[----:B------:R-:W-:Y:S01]  /*0e40*/  IMAD.MOV.U32 R8, RZ, RZ, R29 ;  /* 0x000000ffff087224 */ /* 0x000fe200078e001d */
[----:B------:R-:W-:Y:S01]  /*0e50*/  MOV R7, R3 ;  /* 0x0000000300077202 */ /* 0x000fe20000000f00 */
[----:B------:R-:W-:Y:S01]  /*0e60*/  IMAD.MOV.U32 R30, RZ, RZ, R22 ;  /* 0x000000ffff1e7224 */ /* 0x000fe200078e0016 */
[----:B------:R-:W-:-:S07]  /*0e70*/  ISETP.NE.AND P0, PT, R5, RZ, PT ;  /* 0x000000ff0500720c */ /* 0x000fce0003f05270 */
[----:B------:R-:W-:Y:S06]  /*0e80*/  @!P1 BRA `(.L_x_43) ;  /* 0x0000000400889947 */ /* 0x000fec0003800000 */
[----:B------:R-:W1:Y:S01]  /*0e90*/  I2F.U32.RP R20, UR6 ;  /* 0x0000000600147d06 */ /* 0x000e620008209000 */
[----:B------:R-:W-:Y:S01]  /*0ea0*/  SHF.R.U32.HI R8, RZ, 0x2, R17 ;  /* 0x00000002ff087819 */ /* 0x000fe20000011611 */
[----:B------:R-:W-:Y:S01]  /*0eb0*/  IMAD.SHL.U32 R10, R3, 0x10, RZ ;  /* 0x00000010030a7824 */ /* 0x000fe200078e00ff */
[----:B------:R-:W-:Y:S02]  /*0ec0*/  LOP3.LUT R26, RZ, UR6, RZ, 0x33, !PT ;  /* 0x00000006ff1a7c12 */ /* 0x000fe4000f8e33ff */
[----:B------:R-:W-:Y:S02]  /*0ed0*/  LOP3.LUT R8, R8, R17, RZ, 0x3c, !PT ;  /* 0x0000001108087212 */ /* 0x000fe400078e3cff */
[----:B------:R-:W-:-:S03]  /*0ee0*/  SHF.R.U32.HI R17, RZ, 0x2, R28 ;  /* 0x00000002ff117819 */ /* 0x000fc6000001161c */
[----:B------:R-:W-:Y:S01]  /*0ef0*/  IMAD.SHL.U32 R7, R8, 0x2, RZ ;  /* 0x0000000208077824 */ /* 0x000fe200078e00ff */
[----:B------:R-:W-:Y:S01]  /*0f00*/  LOP3.LUT R17, R17, R28, RZ, 0x3c, !PT ;  /* 0x0000001c11117212 */ /* 0x000fe200078e3cff */
[----:B-1----:R-:W1:Y:S03]  /*0f10*/  MUFU.RCP R20, R20 ;  /* 0x0000001400147308 */ /* 0x002e660000001000 */
[----:B------:R-:W-:Y:S01]  /*0f20*/  LOP3.LUT R7, R3, R10, R7, 0x96, !PT ;  /* 0x0000000a03077212 */ /* 0x000fe200078e9607 */
[----:B------:R-:W-:-:S03]  /*0f30*/  IMAD.MOV.U32 R10, RZ, RZ, RZ ;  /* 0x000000ffff0a7224 */ /* 0x000fc600078e00ff */
[----:B------:R-:W-:Y:S01]  /*0f40*/  LOP3.LUT R28, R7, R8, RZ, 0x3c, !PT ;  /* 0x00000008071c7212 */ /* 0x000fe200078e3cff */
[----:B------:R-:W-:-:S04]  /*0f50*/  IMAD.SHL.U32 R8, R17, 0x2, RZ ;  /* 0x0000000211087824 */ /* 0x000fc800078e00ff */
[----:B------:R-:W-:-:S05]  /*0f60*/  IMAD.SHL.U32 R7, R28, 0x10, RZ ;  /* 0x000000101c077824 */ /* 0x000fca00078e00ff */
[----:B------:R-:W-:Y:S01]  /*0f70*/  LOP3.LUT R8, R28, R7, R8, 0x96, !PT ;  /* 0x000000071c087212 */ /* 0x000fe200078e9608 */
[----:B-1----:R-:W-:Y:S01]  /*0f80*/  VIADD R11, R20, 0xffffffe ;  /* 0x0ffffffe140b7836 */ /* 0x002fe20000000000 */
[----:B------:R-:W-:Y:S02]  /*0f90*/  IADD3 R20, PT, PT, R4, 0x587c5, R28 ;  /* 0x000587c504147810 */ /* 0x000fe40007ffe01c */
[----:B------:R-:W-:-:S03]  /*0fa0*/  LOP3.LUT R8, R8, R17, RZ, 0x3c, !PT ;  /* 0x0000001108087212 */ /* 0x000fc600078e3cff */
[----:B------:R-:W1:Y:S02]  /*0fb0*/  F2I.FTZ.U32.TRUNC.NTZ R11, R11 ;  /* 0x0000000b000b7305 */ /* 0x000e64000021f000 */
[----:B-1----:R-:W-:-:S04]  /*0fc0*/  IMAD.MOV R23, RZ, RZ, -R11 ;  /* 0x000000ffff177224 */ /* 0x002fc800078e0a0b */
[----:B------:R-:W-:-:S04]  /*0fd0*/  IMAD R23, R23, UR6, RZ ;  /* 0x0000000617177c24 */ /* 0x000fc8000f8e02ff */
[----:B------:R-:W-:Y:S01]  /*0fe0*/  IMAD.HI.U32 R23, R11, R23, R10 ;  /* 0x000000170b177227 */ /* 0x000fe200078e000a */
[----:B------:R-:W-:-:S05]  /*0ff0*/  IADD3 R10, PT, PT, R4, 0xb0f8a, R8 ;  /* 0x000b0f8a040a7810 */ /* 0x000fca0007ffe008 */
[----:B------:R-:W-:-:S04]  /*1000*/  IMAD.HI.U32 R7, R23, R20, RZ ;  /* 0x0000001417077227 */ /* 0x000fc800078e00ff */
[----:B------:R-:W-:-:S04]  /*1010*/  IMAD.MOV R7, RZ, RZ, -R7 ;  /* 0x000000ffff077224 */ /* 0x000fc800078e0a07 */
[----:B------:R-:W-:Y:S02]  /*1020*/  IMAD R27, R7, UR6, R20 ;  /* 0x00000006071b7c24 */ /* 0x000fe4000f8e0214 */
[----:B------:R-:W-:-:S03]  /*1030*/  IMAD.HI.U32 R7, R23, R10, RZ ;  /* 0x0000000a17077227 */ /* 0x000fc600078e00ff */
[----:B------:R-:W-:Y:S01]  /*1040*/  ISETP.GE.U32.AND P1, PT, R27, UR6, PT ;  /* 0x000000061b007c0c */ /* 0x000fe2000bf26070 */
[----:B------:R-:W-:-:S04]  /*1050*/  IMAD.MOV R7, RZ, RZ, -R7 ;  /* 0x000000ffff077224 */ /* 0x000fc800078e0a07 */
[----:B------:R-:W-:Y:S02]  /*1060*/  IMAD R17, R7, UR6, R10 ;  /* 0x0000000607117c24 */ /* 0x000fe4000f8e020a */
[----:B------:R-:W1:Y:S06]  /*1070*/  LDC.64 R10, c[0x0][0x380] ;  /* 0x0000e000ff0a7b82 */ /* 0x000e6c0000000a00 */
[----:B------:R-:W-:Y:S01]  /*1080*/  @P1 VIADD R27, R27, -UR6 ;  /* 0x800000061b1b1c36 */ /* 0x000fe20008000000 */
[----:B------:R-:W-:-:S04]  /*1090*/  ISETP.GE.U32.AND P1, PT, R17, UR6, PT ;  /* 0x0000000611007c0c */ /* 0x000fc8000bf26070 */
[----:B------:R-:W-:-:S09]  /*10a0*/  ISETP.GE.U32.AND P2, PT, R27, UR6, PT ;  /* 0x000000061b007c0c */ /* 0x000fd2000bf46070 */
[----:B------:R-:W-:Y:S01]  /*10b0*/  @P1 VIADD R17, R17, -UR6 ;  /* 0x8000000611111c36 */ /* 0x000fe20008000000 */
[----:B------:R-:W-:-:S03]  /*10c0*/  ISETP.NE.U32.AND P1, PT, RZ, UR6, PT ;  /* 0x00000006ff007c0c */ /* 0x000fc6000bf25070 */
[----:B------:R-:W-:Y:S01]  /*10d0*/  @P2 VIADD R27, R27, -UR6 ;  /* 0x800000061b1b2c36 */ /* 0x000fe20008000000 */
[----:B------:R-:W-:-:S04]  /*10e0*/  ISETP.GE.U32.AND P2, PT, R17, UR6, PT ;  /* 0x0000000611007c0c */ /* 0x000fc8000bf46070 */
[----:B------:R-:W-:-:S05]  /*10f0*/  SEL R27, R26, R27, !P1 ;  /* 0x0000001b1a1b7207 */ /* 0x000fca0004800000 */
[----:B-1----:R-:W-:-:S04]  /*1100*/  IMAD.WIDE R20, R27, 0x8, R10 ;  /* 0x000000081b147825 */ /* 0x002fc800078e020a */
[----:B------:R-:W-:Y:S02]  /*1110*/  @P2 IADD3 R17, PT, PT, R17, -UR6, RZ ;  /* 0x8000000611112c10 */ /* 0x000fe4000fffe0ff */
[----:B------:R-:W2:Y:S02]  /*1120*/  LDG.E.64 R20, desc[UR4][R20.64] ;  /* 0x0000000414147981 */ /* 0x000ea4000c1e1b00 */
[----:B------:R-:W-:-:S05]  /*1130*/  SEL R17, R26, R17, !P1 ;  /* 0x000000111a117207 */ /* 0x000fca0004800000 */
[----:B------:R-:W-:-:S06]  /*1140*/  IMAD.WIDE R24, R17, 0x8, R10 ;  /* 0x0000000811187825 */ /* 0x000fcc00078e020a */
[----:B------:R-:W3:Y:S01]  /*1150*/  LDG.E.64 R24, desc[UR4][R24.64] ;  /* 0x0000000418187981 */ /* 0x000ee2000c1e1b00 */
[----:B------:R-:W-:Y:S01]  /*1160*/  SHF.R.U32.HI R30, RZ, 0x2, R29 ;  /* 0x00000002ff1e7819 */ /* 0x000fe2000001161d */
[----:B------:R-:W-:-:S03]  /*1170*/  IMAD.SHL.U32 R7, R8, 0x10, RZ ;  /* 0x0000001008077824 */ /* 0x000fc600078e00ff */
[----:B------:R-:W-:-:S05]  /*1180*/  LOP3.LUT R30, R30, R29, RZ, 0x3c, !PT ;  /* 0x0000001d1e1e7212 */ /* 0x000fca00078e3cff */
[----:B------:R-:W-:-:S05]  /*1190*/  IMAD.SHL.U32 R29, R30, 0x2, RZ ;  /* 0x000000021e1d7824 */ /* 0x000fca00078e00ff */
[----:B------:R-:W-:Y:S02]  /*11a0*/  LOP3.LUT R7, R8, R7, R29, 0x96, !PT ;  /* 0x0000000708077212 */ /* 0x000fe400078e961d */
[----:B------:R-:W-:Y:S02]  /*11b0*/  SHF.R.U32.HI R29, RZ, 0x2, R22 ;  /* 0x00000002ff1d7819 */ /* 0x000fe40000011616 */
[----:B------:R-:W-:Y:S02]  /*11c0*/  LOP3.LUT R30, R7, R30, RZ, 0x3c, !PT ;  /* 0x0000001e071e7212 */ /* 0x000fe400078e3cff */
[----:B------:R-:W-:Y:S02]  /*11d0*/  LOP3.LUT R31, R29, R22, RZ, 0x3c, !PT ;  /* 0x000000161d1f7212 */ /* 0x000fe400078e3cff */
[----:B------:R-:W-:Y:S01]  /*11e0*/  IADD3 R22, PT, PT, R4, 0x10974f, R30 ;  /* 0x0010974f04167810 */ /* 0x000fe20007ffe01e */
[----:B------:R-:W-:Y:S02]  /*11f0*/  IMAD.SHL.U32 R7, R30, 0x10, RZ ;  /* 0x000000101e077824 */ /* 0x000fe400078e00ff */
[----:B------:R-:W-:-:S02]  /*1200*/  IMAD.SHL.U32 R29, R31, 0x2, RZ ;  /* 0x000000021f1d7824 */ /* 0x000fc400078e00ff */
[----:B------:R-:W-:-:S03]  /*1210*/  VIADD R4, R4, 0x161f14 ;  /* 0x00161f1404047836 */ /* 0x000fc60000000000 */
[----:B------:R-:W-:Y:S01]  /*1220*/  LOP3.LUT R34, R30, R7, R29, 0x96, !PT ;  /* 0x000000071e227212 */ /* 0x000fe200078e961d */
[----:B------:R-:W-:-:S03]  /*1230*/  IMAD.HI.U32 R29, R23, R22, RZ ;  /* 0x00000016171d7227 */ /* 0x000fc600078e00ff */
[----:B------:R-:W-:Y:S01]  /*1240*/  LOP3.LUT R7, R34, R31, RZ, 0x3c, !PT ;  /* 0x0000001f22077212 */ /* 0x000fe200078e3cff */
[----:B------:R-:W-:-:S04]  /*1250*/  IMAD.MOV R29, RZ, RZ, -R29 ;  /* 0x000000ffff1d7224 */ /* 0x000fc800078e0a1d */
[----:B------:R-:W-:Y:S02]  /*1260*/  IMAD R29, R29, UR6, R22 ;  /* 0x000000061d1d7c24 */ /* 0x000fe4000f8e0216 */
[----:B------:R-:W-:-:S03]  /*1270*/  IMAD.IADD R22, R7, 0x1, R4 ;  /* 0x0000000107167824 */ /* 0x000fc600078e0204 */
[----:B------:R-:W-:Y:S01]  /*1280*/  ISETP.GE.U32.AND P2, PT, R29, UR6, PT ;  /* 0x000000061d007c0c */ /* 0x000fe2000bf46070 */
[----:B------:R-:W-:-:S04]  /*1290*/  IMAD.HI.U32 R23, R23, R22, RZ ;  /* 0x0000001617177227 */ /* 0x000fc800078e00ff */
[----:B------:R-:W-:-:S04]  /*12a0*/  IMAD.MOV R23, RZ, RZ, -R23 ;  /* 0x000000ffff177224 */ /* 0x000fc800078e0a17 */
[----:B------:R-:W-:-:S04]  /*12b0*/  IMAD R31, R23, UR6, R22 ;  /* 0x00000006171f7c24 */ /* 0x000fc8000f8e0216 */
[----:B------:R-:W-:Y:S01]  /*12c0*/  @P2 VIADD R29, R29, -UR6 ;  /* 0x800000061d1d2c36 */ /* 0x000fe20008000000 */
[----:B------:R-:W-:-:S04]  /*12d0*/  ISETP.GE.U32.AND P4, PT, R31, UR6, PT ;  /* 0x000000061f007c0c */ /* 0x000fc8000bf86070 */
[----:B------:R-:W-:-:S09]  /*12e0*/  ISETP.GE.U32.AND P3, PT, R29, UR6, PT ;  /* 0x000000061d007c0c */ /* 0x000fd2000bf66070 */
[----:B------:R-:W-:-:S04]  /*12f0*/  @P4 VIADD R31, R31, -UR6 ;  /* 0x800000061f1f4c36 */ /* 0x000fc80008000000 */
[----:B------:R-:W-:Y:S01]  /*1300*/  @P3 VIADD R29, R29, -UR6 ;  /* 0x800000061d1d3c36 */ /* 0x000fe20008000000 */
[----:B------:R-:W-:-:S04]  /*1310*/  ISETP.GE.U32.AND P4, PT, R31, UR6, PT ;  /* 0x000000061f007c0c */ /* 0x000fc8000bf86070 */
[----:B------:R-:W-:-:S05]  /*1320*/  SEL R29, R26, R29, !P1 ;  /* 0x0000001d1a1d7207 */ /* 0x000fca0004800000 */
[----:B------:R-:W-:-:S04]  /*1330*/  IMAD.WIDE R22, R29, 0x8, R10 ;  /* 0x000000081d167825 */ /* 0x000fc800078e020a */
[----:B------:R-:W-:Y:S02]  /*1340*/  @P4 IADD3 R31, PT, PT, R31, -UR6, RZ ;  /* 0x800000061f1f4c10 */ /* 0x000fe4000fffe0ff */
[----:B------:R-:W4:Y:S01]  /*1350*/  LDG.E.64 R22, desc[UR4][R22.64] ;  /* 0x0000000416167981 */ /* 0x000f22000c1e1b00 */
[----:B--2---:R-:W-:-:S06]  /*1360*/  DSETP.GT.AND P2, PT, R20, R32, PT ;  /* 0x000000201400722a */ /* 0x004fcc0003f44000 */
[----:B------:R-:W-:Y:S02]  /*1370*/  FSEL R20, R20, R32, P2 ;  /* 0x0000002014147208 */ /* 0x000fe40001000000 */
[----:B------:R-:W-:-:S06]  /*1380*/  FSEL R21, R21, R33, P2 ;  /* 0x0000002115157208 */ /* 0x000fcc0001000000 */
[----:B---3--:R-:W-:-:S14]  /*1390*/  DSETP.GT.AND P3, PT, R24, R20, PT ;  /* 0x000000141800722a */ /* 0x008fdc0003f64000 */
[----:B------:R-:W-:Y:S02]  /*13a0*/  @!P3 SEL R17, R27, R9, P2 ;  /* 0x000000091b11b207 */ /* 0x000fe40001000000 */
[----:B------:R-:W-:-:S05]  /*13b0*/  SEL R9, R26, R31, !P1 ;  /* 0x0000001f1a097207 */ /* 0x000fca0004800000 */
[----:B------:R-:W-:-:S06]  /*13c0*/  IMAD.WIDE R10, R9, 0x8, R10 ;  /* 0x00000008090a7825 */ /* 0x000fcc00078e020a */
[----:B------:R-:W2:Y:S01]  /*13d0*/  LDG.E.64 R10, desc[UR4][R10.64] ;  /* 0x000000040a0a7981 */ /* 0x000ea2000c1e1b00 */
[----:B------:R-:W-:Y:S02]  /*13e0*/  FSEL R20, R24, R20, P3 ;  /* 0x0000001418147208 */ /* 0x000fe40001800000 */
[----:B------:R-:W-:-:S06]  /*13f0*/  FSEL R21, R25, R21, P3 ;  /* 0x0000001519157208 */ /* 0x000fcc0001800000 */
[----:B----4-:R-:W-:-:S06]  /*1400*/  DSETP.GT.AND P1, PT, R22, R20, PT ;  /* 0x000000141600722a */ /* 0x010fcc0003f24000 */
[----:B------:R-:W-:Y:S02]  /*1410*/  FSEL R20, R22, R20, P1 ;  /* 0x0000001416147208 */ /* 0x000fe40000800000 */
[----:B------:R-:W-:Y:S01]  /*1420*/  FSEL R21, R23, R21, P1 ;  /* 0x0000001517157208 */ /* 0x000fe20000800000 */
[----:B------:R-:W-:Y:S02]  /*1430*/  IMAD.MOV.U32 R22, RZ, RZ, R30 ;  /* 0x000000ffff167224 */ /* 0x000fe400078e001e */
[----:B------:R-:W-:-:S03]  /*1440*/  IMAD.MOV.U32 R23, RZ, RZ, R7 ;  /* 0x000000ffff177224 */ /* 0x000fc600078e0007 */
[----:B--2---:R-:W-:-:S06]  /*1450*/  DSETP.GT.AND P2, PT, R10, R20, PT ;  /* 0x000000140a00722a */ /* 0x004fcc0003f44000 */
[----:B------:R-:W-:Y:S01]  /*1460*/  FSEL R32, R10, R20, P2 ;  /* 0x000000140a207208 */ /* 0x000fe20001000000 */
[----:B------:R-:W-:Y:S01]  /*1470*/  IMAD.MOV.U32 R20, RZ, RZ, R3 ;  /* 0x000000ffff147224 */ /* 0x000fe200078e0003 */
[----:B------:R-:W-:-:S06]  /*1480*/  FSEL R33, R11, R21, P2 ;  /* 0x000000150b217208 */ /* 0x000fcc0001000000 */
[----:B------:R-:W-:Y:S01]  /*1490*/  @!P2 SEL R9, R29, R17, P1 ;  /* 0x000000111d09a207 */ /* 0x000fe20000800000 */
[----:B------:R-:W-:-:S07]  /*14a0*/  IMAD.MOV.U32 R29, RZ, RZ, R8 ;  /* 0x000000ffff1d7224 */ /* 0x000fce00078e0008 */
.L_x_43:
[----:B------:R-:W-:Y:S01]  /*14b0*/  IMAD.MOV.U32 R17, RZ, RZ, R3 ;  /* 0x000000ffff117224 */ /* 0x000fe200078e0003 */
[----:B------:R-:W-:Y:S06]  /*14c0*/  @!P0 BRA `(.L_x_40) ;  /* 0x0000000400a48947 */ /* 0x000fec0003800000 */
[----:B------:R-:W-:Y:S01]  /*14d0*/  ISETP.NE.AND P1, PT, R5, 0x1, PT ;  /* 0x000000010500780c */ /* 0x000fe20003f25270 */
[----:B------:R-:W-:Y:S01]  /*14e0*/  IMAD.MOV.U32 R10, RZ, RZ, R28 ;  /* 0x000000ffff0a7224 */ /* 0x000fe200078e001c */
[----:B------:R-:W-:Y:S01]  /*14f0*/  LOP3.LUT R6, R6, 0x1, RZ, 0xc0, !PT ;  /* 0x0000000106067812 */ /* 0x000fe200078ec0ff */
[----:B------:R-:W-:Y:S02]  /*1500*/  IMAD.MOV.U32 R3, RZ, RZ, R30 ;  /* 0x000000ffff037224 */ /* 0x000fe400078e001e */
[--C-:B------:R-:W-:Y:S01]  /*1510*/  IMAD.MOV.U32 R29, RZ, RZ, R7.reuse ;  /* 0x000000ffff1d7224 */ /* 0x100fe200078e0007 */
[----:B------:R-:W-:Y:S01]  /*1520*/  ISETP.NE.U32.AND P0, PT, R6, 0x1, PT ;  /* 0x000000010600780c */ /* 0x000fe20003f05070 */
[----:B------:R-:W-:Y:S02]  /*1530*/  IMAD.MOV.U32 R6, RZ, RZ, R8 ;  /* 0x000000ffff067224 */ /* 0x000fe400078e0008 */
[----:B------:R-:W-:-:S04]  /*1540*/  IMAD.MOV.U32 R5, RZ, RZ, R7 ;  /* 0x000000ffff057224 */ /* 0x000fc800078e0007 */
[----:B------:R-:W-:Y:S06]  /*1550*/  @!P1 BRA `(.L_x_44) ;  /* 0x0000000000f09947 */ /* 0x000fec0003800000 */
[----:B------:R-:W1:Y:S01]  /*1560*/  I2F.U32.RP R17, UR6 ;  /* 0x0000000600117d06 */ /* 0x000e620008209000 */
[----:B------:R-:W-:Y:S02]  /*1570*/  SHF.R.U32.HI R3, RZ, 0x2, R20 ;  /* 0x00000002ff037819 */ /* 0x000fe40000011614 */
[----:B------:R-:W-:Y:S02]  /*1580*/  SHF.L.U32 R6, R7, 0x4, RZ ;  /* 0x0000000407067819 */ /* 0x000fe400000006ff */
[----:B------:R-:W-:Y:S02]  /*1590*/  LOP3.LUT R3, R3, R20, RZ, 0x3c, !PT ;  /* 0x0000001403037212 */ /* 0x000fe400078e3cff */
[----:B------:R-:W-:-:S03]  /*15a0*/  SHF.R.U32.HI R21, RZ, 0x2, R28 ;  /* 0x00000002ff157819 */ /* 0x000fc6000001161c */
[----:B------:R-:W-:Y:S01]  /*15b0*/  IMAD.SHL.U32 R5, R3, 0x2, RZ ;  /* 0x0000000203057824 */ /* 0x000fe200078e00ff */
[----:B------:R-:W-:Y:S01]  /*15c0*/  LOP3.LUT R21, R21, R28, RZ, 0x3c, !PT ;  /* 0x0000001c15157212 */ /* 0x000fe200078e3cff */
[----:B-1----:R-:W1:Y:S03]  /*15d0*/  MUFU.RCP R17, R17 ;  /* 0x0000001100117308 */ /* 0x002e660000001000 */
[----:B------:R-:W-:Y:S01]  /*15e0*/  LOP3.LUT R6, R7, R6, R5, 0x96, !PT ;  /* 0x0000000607067212 */ /* 0x000fe200078e9605 */
[----:B------:R-:W-:-:S03]  /*15f0*/  IMAD.SHL.U32 R22, R21, 0x2, RZ ;  /* 0x0000000215167824 */ /* 0x000fc600078e00ff */
[----:B------:R-:W-:-:S04]  /*1600*/  LOP3.LUT R3, R6, R3, RZ, 0x3c, !PT ;  /* 0x0000000306037212 */ /* 0x000fc800078e3cff */
[C---:B------:R-:W-:Y:S01]  /*1610*/  IADD3 R6, PT, PT, R4.reuse, 0x587c5, R3 ;  /* 0x000587c504067810 */ /* 0x040fe20007ffe003 */
[----:B------:R-:W-:Y:S02]  /*1620*/  VIADD R4, R4, 0xb0f8a ;  /* 0x000b0f8a04047836 */ /* 0x000fe40000000000 */
[----:B-1----:R-:W-:-:S04]  /*1630*/  VIADD R10, R17, 0xffffffe ;  /* 0x0ffffffe110a7836 */ /* 0x002fc80000000000 */
[----:B------:R1:W2:Y:S02]  /*1640*/  F2I.FTZ.U32.TRUNC.NTZ R11, R10 ;  /* 0x0000000a000b7305 */ /* 0x0002a4000021f000 */
[----:B-1----:R-:W-:Y:S02]  /*1650*/  IMAD.MOV.U32 R10, RZ, RZ, RZ ;  /* 0x000000ffff0a7224 */ /* 0x002fe400078e00ff */
[----:B--2---:R-:W-:-:S04]  /*1660*/  IMAD.MOV R20, RZ, RZ, -R11 ;  /* 0x000000ffff147224 */ /* 0x004fc800078e0a0b */
[----:B------:R-:W-:Y:S02]  /*1670*/  IMAD.MOV.U32 R5, RZ, RZ, R20 ;  /* 0x000000ffff057224 */ /* 0x000fe400078e0014 */
[----:B------:R-:W-:Y:S02]  /*1680*/  IMAD.SHL.U32 R20, R3, 0x10, RZ ;  /* 0x0000001003147824 */ /* 0x000fe400078e00ff */
[----:B------:R-:W-:-:S03]  /*1690*/  IMAD R5, R5, UR6, RZ ;  /* 0x0000000605057c24 */ /* 0x000fc6000f8e02ff */
[----:B------:R-:W-:Y:S01]  /*16a0*/  LOP3.LUT R20, R3, R20, R22, 0x96, !PT ;  /* 0x0000001403147212 */ /* 0x000fe200078e9616 */
[----:B------:R-:W-:Y:S01]  /*16b0*/  IMAD.HI.U32 R17, R11, R5, R10 ;  /* 0x000000050b117227 */ /* 0x000fe200078e000a */
[----:B------:R-:W-:Y:S02]  /*16c0*/  LOP3.LUT R22, RZ, UR6, RZ, 0x33, !PT ;  /* 0x00000006ff167c12 */ /* 0x000fe4000f8e33ff */
[----:B------:R-:W-:Y:S02]  /*16d0*/  LOP3.LUT R5, R20, R21, RZ, 0x3c, !PT ;  /* 0x0000001514057212 */ /* 0x000fe400078e3cff */
[----:B------:R-:W1:Y:S01]  /*16e0*/  LDC.64 R20, c[0x0][0x380] ;  /* 0x0000e000ff147b82 */ /* 0x000e620000000a00 */
[----:B------:R-:W-:-:S04]  /*16f0*/  IMAD.HI.U32 R10, R17, R6, RZ ;  /* 0x00000006110a7227 */ /* 0x000fc800078e00ff */
[----:B------:R-:W-:Y:S02]  /*1700*/  IMAD.MOV R11, RZ, RZ, -R10 ;  /* 0x000000ffff0b7224 */ /* 0x000fe400078e0a0a */
[----:B------:R-:W-:Y:S02]  /*1710*/  IMAD.IADD R10, R5, 0x1, R4 ;  /* 0x00000001050a7824 */ /* 0x000fe400078e0204 */
[----:B------:R-:W-:Y:S02]  /*1720*/  IMAD R6, R11, UR6, R6 ;  /* 0x000000060b067c24 */ /* 0x000fe4000f8e0206 */
[----:B------:R-:W-:-:S03]  /*1730*/  IMAD.HI.U32 R11, R17, R10, RZ ;  /* 0x0000000a110b7227 */ /* 0x000fc600078e00ff */
[----:B------:R-:W-:Y:S01]  /*1740*/  ISETP.GE.U32.AND P1, PT, R6, UR6, PT ;  /* 0x0000000606007c0c */ /* 0x000fe2000bf26070 */
[----:B------:R-:W-:-:S04]  /*1750*/  IMAD.MOV R11, RZ, RZ, -R11 ;  /* 0x000000ffff0b7224 */ /* 0x000fc800078e0a0b */
[----:B------:R-:W-:-:S05]  /*1760*/  IMAD R17, R11, UR6, R10 ;  /* 0x000000060b117c24 */ /* 0x000fca000f8e020a */
[----:B------:R-:W-:-:S03]  /*1770*/  ISETP.GE.U32.AND P2, PT, R17, UR6, PT ;  /* 0x0000000611007c0c */ /* 0x000fc6000bf46070 */
[----:B------:R-:W-:-:S05]  /*1780*/  @P1 VIADD R6, R6, -UR6 ;  /* 0x8000000606061c36 */ /* 0x000fca0008000000 */
[----:B------:R-:W-:-:S05]  /*1790*/  ISETP.GE.U32.AND P1, PT, R6, UR6, PT ;  /* 0x0000000606007c0c */ /* 0x000fca000bf26070 */
[----:B------:R-:W-:Y:S02]  /*17a0*/  @P2 IADD3 R17, PT, PT, R17, -UR6, RZ ;  /* 0x8000000611112c10 */ /* 0x000fe4000fffe0ff */
[----:B------:R-:W-:-:S06]  /*17b0*/  ISETP.NE.U32.AND P2, PT, RZ, UR6, PT ;  /* 0x00000006ff007c0c */ /* 0x000fcc000bf45070 */
[----:B------:R-:W-:Y:S01]  /*17c0*/  @P1 VIADD R6, R6, -UR6 ;  /* 0x8000000606061c36 */ /* 0x000fe20008000000 */
[----:B------:R-:W-:-:S04]  /*17d0*/  ISETP.GE.U32.AND P1, PT, R17, UR6, PT ;  /* 0x0000000611007c0c */ /* 0x000fc8000bf26070 */
[----:B------:R-:W-:-:S05]  /*17e0*/  SEL R6, R22, R6, !P2 ;  /* 0x0000000616067207 */ /* 0x000fca0005000000 */
[----:B-1----:R-:W-:-:S04]  /*17f0*/  IMAD.WIDE R10, R6, 0x8, R20 ;  /* 0x00000008060a7825 */ /* 0x002fc800078e0214 */
[----:B------:R-:W-:Y:S02]  /*1800*/  @P1 VIADD R17, R17, -UR6 ;  /* 0x8000000611111c36 */ /* 0x000fe40008000000 */
[----:B------:R-:W2:Y:S03]  /*1810*/  LDG.E.64 R10, desc[UR4][R10.64] ;  /* 0x000000040a0a7981 */ /* 0x000ea6000c1e1b00 */
[----:B------:R-:W-:-:S05]  /*1820*/  SEL R17, R22, R17, !P2 ;  /* 0x0000001116117207 */ /* 0x000fca0005000000 */
[----:B------:R-:W-:-:S05]  /*1830*/  IMAD.WIDE R22, R17, 0x8, R20 ;  /* 0x0000000811167825 */ /* 0x000fca00078e0214 */
[----:B------:R1:W3:Y:S02]  /*1840*/  LDG.E.64 R20, desc[UR4][R22.64] ;  /* 0x0000000416147981 */ /* 0x0002e4000c1e1b00 */
[----:B-1----:R-:W-:Y:S02]  /*1850*/  IMAD.MOV.U32 R22, RZ, RZ, R3 ;  /* 0x000000ffff167224 */ /* 0x002fe400078e0003 */
[----:B------:R-:W-:Y:S01]  /*1860*/  IMAD.MOV.U32 R23, RZ, RZ, R5 ;  /* 0x000000ffff177224 */ /* 0x000fe200078e0005 */
[----:B--2---:R-:W-:-:S06]  /*1870*/  DSETP.GT.AND P1, PT, R10, R32, PT ;  /* 0x000000200a00722a */ /* 0x004fcc0003f24000 */
[----:B------:R-:W-:Y:S01]  /*1880*/  FSEL R24, R10, R32, P1 ;  /* 0x000000200a187208 */ /* 0x000fe20000800000 */
[----:B------:R-:W-:Y:S01]  /*1890*/  IMAD.MOV.U32 R10, RZ, RZ, R30 ;  /* 0x000000ffff0a7224 */ /* 0x000fe200078e001e */
[----:B------:R-:W-:-:S06]  /*18a0*/  FSEL R25, R11, R33, P1 ;  /* 0x000000210b197208 */ /* 0x000fcc0000800000 */
[----:B---3--:R-:W-:-:S06]  /*18b0*/  DSETP.GT.AND P2, PT, R20, R24, PT ;  /* 0x000000181400722a */ /* 0x008fcc0003f44000 */
[----:B------:R-:W-:Y:S01]  /*18c0*/  FSEL R32, R20, R24, P2 ;  /* 0x0000001814207208 */ /* 0x000fe20001000000 */
[----:B------:R-:W-:Y:S01]  /*18d0*/  IMAD.MOV.U32 R20, RZ, RZ, R8 ;  /* 0x000000ffff147224 */ /* 0x000fe200078e0008 */
[----:B------:R-:W-:-:S06]  /*18e0*/  FSEL R33, R21, R25, P2 ;  /* 0x0000001915217208 */ /* 0x000fcc0001000000 */
[----:B------:R-:W-:Y:S01]  /*18f0*/  @!P2 SEL R17, R6, R9, P1 ;  /* 0x000000090611a207 */ /* 0x000fe20000800000 */
[----:B------:R-:W-:-:S04]  /*1900*/  IMAD.MOV.U32 R6, RZ, RZ, R7 ;  /* 0x000000ffff067224 */ /* 0x000fc800078e0007 */
[----:B------:R-:W-:-:S07]  /*1910*/  IMAD.MOV.U32 R9, RZ, RZ, R17 ;  /* 0x000000ffff097224 */ /* 0x000fce00078e0011 */
.L_x_44:
[----:B------:R-:W-:Y:S02]  /*1920*/  IMAD.MOV.U32 R17, RZ, RZ, R8 ;  /* 0x000000ffff117224 */ /* 0x000fe400078e0008 */
[----:B------:R-:W-:Y:S01]  /*1930*/  IMAD.MOV.U32 R28, RZ, RZ, R30 ;  /* 0x000000ffff1c7224 */ /* 0x000fe200078e001e */
[----:B------:R-:W-:Y:S06]  /*1940*/  @P0 BRA `(.L_x_40) ;  /* 0x0000000000840947 */ /* 0x000fec0003800000 */
[----:B------:R-:W1:Y:S01]  /*1950*/  I2F.U32.RP R17, UR6 ;  /* 0x0000000600117d06 */ /* 0x000e620008209000 */
[----:B------:R-:W-:Y:S01]  /*1960*/  SHF.R.U32.HI R7, RZ, 0x2, R20 ;  /* 0x00000002ff077819 */ /* 0x000fe20000011614 */
[----:B------:R-:W-:Y:S01]  /*1970*/  IMAD.SHL.U32 R8, R5, 0x10, RZ ;  /* 0x0000001005087824 */ /* 0x000fe200078e00ff */
[----:B------:R-:W-:Y:S02]  /*1980*/  ISETP.NE.U32.AND P1, PT, RZ, UR6, PT ;  /* 0x00000006ff007c0c */ /* 0x000fe4000bf25070 */
[----:B------:R-:W-:-:S05]  /*1990*/  LOP3.LUT R7, R7, R20, RZ, 0x3c, !PT ;  /* 0x0000001407077212 */ /* 0x000fca00078e3cff */
[----:B------:R-:W-:Y:S01]  /*19a0*/  IMAD.SHL.U32 R11, R7, 0x2, RZ ;  /* 0x00000002070b7824 */ /* 0x000fe200078e00ff */
[----:B-1----:R-:W1:Y:S04]  /*19b0*/  MUFU.RCP R17, R17 ;  /* 0x0000001100117308 */ /* 0x002e680000001000 */
[----:B------:R-:W-:-:S04]  /*19c0*/  LOP3.LUT R8, R5, R8, R11, 0x96, !PT ;  /* 0x0000000805087212 */ /* 0x000fc800078e960b */
[----:B------:R-:W-:-:S04]  /*19d0*/  LOP3.LUT R23, R8, R7, RZ, 0x3c, !PT ;  /* 0x0000000708177212 */ /* 0x000fc800078e3cff */
[----:B------:R-:W-:Y:S01]  /*19e0*/  IADD3 R4, PT, PT, R4, 0x587c5, R23 ;  /* 0x000587c504047810 */ /* 0x000fe20007ffe017 */
[----:B-1----:R-:W-:-:S06]  /*19f0*/  VIADD R21, R17, 0xffffffe ;  /* 0x0ffffffe11157836 */ /* 0x002fcc0000000000 */
[----:B------:R-:W1:Y:S02]  /*1a00*/  F2I.FTZ.U32.TRUNC.NTZ R21, R21 ;  /* 0x0000001500157305 */ /* 0x000e64000021f000 */
[----:B-1----:R-:W-:-:S05]  /*1a10*/  IADD3 R20, PT, PT, RZ, -R21, RZ ;  /* 0x80000015ff147210 */ /* 0x002fca0007ffe0ff */
[----:B------:R-:W-:Y:S02]  /*1a20*/  IMAD R11, R20, UR6, RZ ;  /* 0x00000006140b7c24 */ /* 0x000fe4000f8e02ff */
[----:B------:R-:W-:-:S04]  /*1a30*/  IMAD.MOV.U32 R20, RZ, RZ, RZ ;  /* 0x000000ffff147224 */ /* 0x000fc800078e00ff */
[----:B------:R-:W-:Y:S02]  /*1a40*/  IMAD.HI.U32 R7, R21, R11, R20 ;  /* 0x0000000b15077227 */ /* 0x000fe400078e0014 */
[----:B------:R-:W1:Y:S04]  /*1a50*/  LDC.64 R20, c[0x0][0x380] ;  /* 0x0000e000ff147b82 */ /* 0x000e680000000a00 */
[----:B------:R-:W-:-:S04]  /*1a60*/  IMAD.HI.U32 R7, R7, R4, RZ ;  /* 0x0000000407077227 */ /* 0x000fc800078e00ff */
[----:B------:R-:W-:-:S04]  /*1a70*/  IMAD.MOV R7, RZ, RZ, -R7 ;  /* 0x000000ffff077224 */ /* 0x000fc800078e0a07 */
[----:B------:R-:W-:-:S05]  /*1a80*/  IMAD R4, R7, UR6, R4 ;  /* 0x0000000607047c24 */ /* 0x000fca000f8e0204 */
[----:B------:R-:W-:-:S13]  /*1a90*/  ISETP.GE.U32.AND P0, PT, R4, UR6, PT ;  /* 0x0000000604007c0c */ /* 0x000fda000bf06070 */
[----:B------:R-:W-:-:S05]  /*1aa0*/  @P0 VIADD R4, R4, -UR6 ;  /* 0x8000000604040c36 */ /* 0x000fca0008000000 */
[----:B------:R-:W-:-:S13]  /*1ab0*/  ISETP.GE.U32.AND P0, PT, R4, UR6, PT ;  /* 0x0000000604007c0c */ /* 0x000fda000bf06070 */
[----:B------:R-:W-:Y:S01]  /*1ac0*/  @P0 VIADD R4, R4, -UR6 ;  /* 0x8000000604040c36 */ /* 0x000fe20008000000 */
[----:B------:R-:W-:-:S05]  /*1ad0*/  @!P1 LOP3.LUT R4, RZ, UR6, RZ, 0x33, !PT ;  /* 0x00000006ff049c12 */ /* 0x000fca000f8e33ff */
[----:B-1----:R-:W-:-:S06]  /*1ae0*/  IMAD.WIDE R20, R4, 0x8, R20 ;  /* 0x0000000804147825 */ /* 0x002fcc00078e0214 */
[----:B------:R-:W2:Y:S01]  /*1af0*/  LDG.E.64 R20, desc[UR4][R20.64] ;  /* 0x0000000414147981 */ /* 0x000ea2000c1e1b00 */
[----:B------:R-:W-:Y:S02]  /*1b00*/  IMAD.MOV.U32 R22, RZ, RZ, R5 ;  /* 0x000000ffff167224 */ /* 0x000fe400078e0005 */
[----:B------:R-:W-:Y:S02]  /*1b10*/  IMAD.MOV.U32 R29, RZ, RZ, R3 ;  /* 0x000000ffff1d7224 */ /* 0x000fe400078e0003 */
[----:B------:R-:W-:Y:S02]  /*1b20*/  IMAD.MOV.U32 R28, RZ, RZ, R6 ;  /* 0x000000ffff1c7224 */ /* 0x000fe400078e0006 */
[----:B------:R-:W-:Y:S01]  /*1b30*/  IMAD.MOV.U32 R17, RZ, RZ, R10 ;  /* 0x000000ffff117224 */ /* 0x000fe200078e000a */
[----:B--2---:R-:W-:-:S06]  /*1b40*/  DSETP.GT.AND P0, PT, R20, R32, PT ;  /* 0x000000201400722a */ /* 0x004fcc0003f04000 */
[----:B------:R-:W-:-:S08]  /*1b50*/  SEL R9, R4, R9, P0 ;  /* 0x0000000904097207 */ /* 0x000fd00000000000 */
.L_x_40:
[----:B------:R-:W1:Y:S02]  /*1b60*/  LDC.64 R4, c[0x0][0x388] ;  /* 0x0000e200ff047b82 */ /* 0x000e640000000a00 */
[----:B-1----:R-:W-:-:S05]  /*1b70*/  IMAD.WIDE R4, R0, 0x4, R4 ;  /* 0x0000000400047825 */ /* 0x002fca00078e0204 */
[----:B------:R-:W-:Y:S04]  /*1b80*/  STG.E desc[UR4][R4.64], R9 ;  /* 0x0000000904007986 */ /* 0x000fe8000c101904 */
[----:B-----5:R-:W-:Y:S04]  /*1b90*/  STG.E.64 desc[UR4][R12.64], R16 ;  /* 0x000000100c007986 */ /* 0x020fe8000c101b04 */
[----:B------:R-:W-:Y:S04]  /*1ba0*/  STG.E.64 desc[UR4][R12.64+0x8], R28 ;  /* 0x0000081c0c007986 */ /* 0x000fe8000c101b04 */
[----:B------:R-:W-:Y:S04]  /*1bb0*/  STG.E.64 desc[UR4][R12.64+0x10], R22 ;  /* 0x000010160c007986 */ /* 0x000fe8000c101b04 */
[----:B------:R-:W-:Y:S04]  /*1bc0*/  STG.E.64 desc[UR4][R12.64+0x18], R18 ;  /* 0x000018120c007986 */ /* 0x000fe8000c101b04 */
[----:B------:R-:W-:Y:S04]  /*1bd0*/  STG.E.64 desc[UR4][R12.64+0x28], R14 ;  /* 0x0000280e0c007986 */ /* 0x000fe8000c101b04 */
[----:B------:R-:W-:Y:S01]  /*1be0*/  STG.E desc[UR4][R12.64+0x20], R2 ;  /* 0x000020020c007986 */ /* 0x000fe2000c101904 */
[----:B------:R-:W-:Y:S05]  /*1bf0*/  EXIT ;  /* 0x000000000000794d */ /* 0x000fea0003800000 */
.L_x_45:
        /* <DEDUP_REMOVED lines=16> */
.L_x_70:


//--------------------- .text._Z20computeFitnessKernelPKiPKdPdii --------------------------
	.section	.text._Z20computeFitnessKernelPKiPKdPdii,"ax",@progbits
	.align	128
        .global         _Z20computeFitnessKernelPKiPKdPdii
        .type           _Z20computeFitnessKernelPKiPKdPdii,@function
        .size           _Z20computeFitnessKernelPKiPKdPdii,(.L_x_66 - _Z20computeFitnessKernelPKiPKdPdii)
        .other          _Z20computeFitnessKernelPKiPKdPdii,@"STO_CUDA_ENTRY STV_DEFAULT"
_Z20computeFitnessKernelPKiPKdPdii:
.text._Z20computeFitnessKernelPKiPKdPdii:
        /* <DEDUP_REMOVED lines=9> */
[----:B------:R-:W1:Y:S01]  /*0090*/  LDCU.64 UR6, c[0x0][0x358] ;  /* 0x00006b00ff0677ac */ /* 0x000e620008000a00 */
[----:B------:R-:W-:Y:S02]  /*00a0*/  CS2R R18, SRZ ;  /* 0x0000000000127805 */ /* 0x000fe4000001ff00 */
[C---:B0-----:R-:W-:Y:S01]  /*00b0*/  ISETP.GE.AND P0, PT, R3.reuse, 0x2, PT ;  /* 0x000000020300780c */ /* 0x041fe20003f06270 */
[----:B------:R-:W-:Y:S01]  /*00c0*/  IMAD R4, R0, R3, RZ ;  /* 0x0000000300047224 */ /* 0x000fe200078e02ff */
[----:B------:R-:W-:-:S11]  /*00d0*/  IADD3 R5, PT, PT, R3, -0x1, RZ ;  /* 0xffffffff03057810 */ /* 0x000fd60007ffe0ff */
[----:B-1----:R-:W-:Y:S05]  /*00e0*/  @!P0 BRA `(.L_x_46) ;  /* 0x0000000400f08947 */ /* 0x002fea0003800000 */
[----:B------:R-:W-:Y:S01]  /*00f0*/  IADD3 R2, PT, PT, R3, -0x2, RZ ;  /* 0xfffffffe03027810 */ /* 0x000fe20007ffe0ff */
[----:B------:R-:W-:Y:S01]  /*0100*/  HFMA2 R7, -RZ, RZ, 0, 0 ;  /* 0x00000000ff077431 */ /* 0x000fe200000001ff */
[----:B------:R-:W-:Y:S02]  /*0110*/  LOP3.LUT R6, R5, 0x7, RZ, 0xc0, !PT ;  /* 0x0000000705067812 */ /* 0x000fe400078ec0ff */
[----:B------:R-:W-:Y:S02]  /*0120*/  CS2R R18, SRZ ;  /* 0x0000000000127805 */ /* 0x000fe4000001ff00 */
[----:B------:R-:W-:Y:S02]  /*0130*/  ISETP.GE.U32.AND P1, PT, R2, 0x7, PT ;  /* 0x000000070200780c */ /* 0x000fe40003f26070 */
[----:B------:R-:W-:-:S11]  /*0140*/  ISETP.NE.AND P0, PT, R6, RZ, PT ;  /* 0x000000ff0600720c */ /* 0x000fd60003f05270 */
[----:B------:R-:W-:Y:S05]  /*0150*/  @!P1 BRA `(.L_x_47) ;  /* 0x0000000000e09947 */ /* 0x000fea0003800000 */
[----:B------:R-:W0:Y:S01]  /*0160*/  LDCU.64 UR4, c[0x0][0x380] ;  /* 0x00007000ff0477ac */ /* 0x000e220008000a00 */
[----:B------:R-:W-:Y:S02]  /*0170*/  LOP3.LUT R7, R5, 0xfffffff8, RZ, 0xc0, !PT ;  /* 0xfffffff805077812 */ /* 0x000fe400078ec0ff */
[----:B------:R-:W-:Y:S02]  /*0180*/  CS2R R18, SRZ ;  /* 0x0000000000127805 */ /* 0x000fe4000001ff00 */
[----:B------:R-:W-:Y:S01]  /*0190*/  MOV R2, R4 ;  /* 0x0000000400027202 */ /* 0x000fe20000000f00 */
[----:B------:R-:W-:Y:S01]  /*01a0*/  IMAD.MOV R24, RZ, RZ, -R7 ;  /* 0x000000ffff187224 */ /* 0x000fe200078e0a07 */
[----:B0-----:R-:W-:-:S04]  /*01b0*/  UIADD3 UR4, UP0, UPT, UR4, 0x10, URZ ;  /* 0x0000001004047890 */ /* 0x001fc8000ff1e0ff */
[----:B------:R-:W-:-:S12]  /*01c0*/  UIADD3.X UR5, UPT, UPT, URZ, UR5, URZ, UP0, !UPT ;  /* 0x00000005ff057290 */ /* 0x000fd800087fe4ff */
.L_x_48:
[----:B------:R-:W-:Y:S01]  /*01d0*/  MOV R14, UR4 ;  /* 0x00000004000e7c02 */ /* 0x000fe20008000f00 */
[----:B------:R-:W0:Y:S01]  /*01e0*/  LDC.64 R8, c[0x0][0x388] ;  /* 0x0000e200ff087b82 */ /* 0x000e220000000a00 */
[----:B------:R-:W-:-:S03]  /*01f0*/  MOV R15, UR5 ;  /* 0x00000005000f7c02 */ /* 0x000fc60008000f00 */
[----:B------:R-:W-:-:S05]  /*0200*/  IMAD.WIDE R14, R2, 0x4, R14 ;  /* 0x00000004020e7825 */ /* 0x000fca00078e020e */
[----:B------:R-:W2:Y:S04]  /*0210*/  LDG.E R10, desc[UR6][R14.64+-0x10] ;  /* 0xfffff0060e0a7981 */ /* 0x000ea8000c1e1900 */
[----:B------:R-:W2:Y:S04]  /*0220*/  LDG.E R11, desc[UR6][R14.64+-0xc] ;  /* 0xfffff4060e0b7981 */ /* 0x000ea8000c1e1900 */
[----:B------:R-:W3:Y:S04]  /*0230*/  LDG.E R12, desc[UR6][R14.64+-0x8] ;  /* 0xfffff8060e0c7981 */ /* 0x000ee8000c1e1900 */
[----:B------:R-:W4:Y:S04]  /*0240*/  LDG.E R23, desc[UR6][R14.64+-0x4] ;  /* 0xfffffc060e177981 */ /* 0x000f28000c1e1900 */
[----:B------:R-:W5:Y:S04]  /*0250*/  LDG.E R21, desc[UR6][R14.64] ;  /* 0x000000060e157981 */ /* 0x000f68000c1e1900 */
[----:B------:R-:W5:Y:S04]  /*0260*/  LDG.E R20, desc[UR6][R14.64+0x4] ;  /* 0x000004060e147981 */ /* 0x000f68000c1e1900 */
[----:B------:R-:W5:Y:S04]  /*0270*/  LDG.E R22, desc[UR6][R14.64+0x8] ;  /* 0x000008060e167981 */ /* 0x000f68000c1e1900 */
[----:B------:R-:W5:Y:S04]  /*0280*/  LDG.E R28, desc[UR6][R14.64+0xc] ;  /* 0x00000c060e1c7981 */ /* 0x000f68000c1e1900 */
[----:B------:R1:W5:Y:S01]  /*0290*/  LDG.E R26, desc[UR6][R14.64+0x10] ;  /* 0x000010060e1a7981 */ /* 0x000362000c1e1900 */
[----:B--2---:R-:W-:-:S04]  /*02a0*/  IMAD R17, R10, R3, R11 ;  /* 0x000000030a117224 */ /* 0x004fc800078e020b */
[----:B0-----:R-:W-:-:S06]  /*02b0*/  IMAD.WIDE R16, R17, 0x8, R8 ;  /* 0x0000000811107825 */ /* 0x001fcc00078e0208 */
[----:B------:R-:W2:Y:S01]  /*02c0*/  LDG.E.64 R16, desc[UR6][R16.64] ;  /* 0x0000000610107981 */ /* 0x000ea2000c1e1b00 */
[----:B---3--:R-:W-:-:S04]  /*02d0*/  IMAD R11, R11, R3, R12 ;  /* 0x000000030b0b7224 */ /* 0x008fc800078e020c */
[----:B------:R-:W-:-:S04]  /*02e0*/  IMAD.WIDE R10, R11, 0x8, R8 ;  /* 0x000000080b0a7825 */ /* 0x000fc800078e0208 */
[----:B----4-:R-:W-:Y:S02]  /*02f0*/  IMAD R13, R12, R3, R23 ;  /* 0x000000030c0d7224 */ /* 0x010fe400078e0217 */
[----:B------:R-:W3:Y:S02]  /*0300*/  LDG.E.64 R10, desc[UR6][R10.64] ;  /* 0x000000060a0a7981 */ /* 0x000ee4000c1e1b00 */
[----:B------:R-:W-:-:S04]  /*0310*/  IMAD.WIDE R12, R13, 0x8, R8 ;  /* 0x000000080d0c7825 */ /* 0x000fc800078e0208 */
[----:B-----5:R-:W-:Y:S02]  /*0320*/  IMAD R23, R23, R3, R21 ;  /* 0x0000000317177224 */ /* 0x020fe400078e0215 */
[----:B------:R-:W4:Y:S02]  /*0330*/  LDG.E.64 R12, desc[UR6][R12.64] ;  /* 0x000000060c0c7981 */ /* 0x000f24000c1e1b00 */
[----:B-1----:R-:W-:-:S04]  /*0340*/  IMAD.WIDE R14, R23, 0x8, R8 ;  /* 0x00000008170e7825 */ /* 0x002fc800078e0208 */
[-C--:B------:R-:W-:Y:S02]  /*0350*/  IMAD R21, R21, R3.reuse, R20 ;  /* 0x0000000315157224 */ /* 0x080fe400078e0214 */
[----:B------:R-:W5:Y:S01]  /*0360*/  LDG.E.64 R14, desc[UR6][R14.64] ;  /* 0x000000060e0e7981 */ /* 0x000f62000c1e1b00 */
[-C--:B------:R-:W-:Y:S02]  /*0370*/  IMAD R23, R22, R3.reuse, R28 ;  /* 0x0000000316177224 */ /* 0x080fe400078e021c */
[----:B------:R-:W-:Y:S01]  /*0380*/  IMAD R25, R28, R3, R26 ;  /* 0x000000031c197224 */ /* 0x000fe200078e021a */
[----:B--2---:R-:W-:Y:S01]  /*0390*/  DADD R16, R16, R18 ;  /* 0x0000000010107229 */ /* 0x004fe20000000012 */
[----:B------:R-:W-:-:S04]  /*03a0*/  IMAD.WIDE R18, R21, 0x8, R8 ;  /* 0x0000000815127825 */ /* 0x000fc800078e0208 */
[----:B------:R-:W-:Y:S02]  /*03b0*/  IMAD R21, R20, R3, R22 ;  /* 0x0000000314157224 */ /* 0x000fe400078e0216 */
[----:B------:R-:W2:Y:S02]  /*03c0*/  LDG.E.64 R18, desc[UR6][R18.64] ;  /* 0x0000000612127981 */ /* 0x000ea4000c1e1b00 */
[----:B------:R-:W-:-:S04]  /*03d0*/  IMAD.WIDE R20, R21, 0x8, R8 ;  /* 0x0000000815147825 */ /* 0x000fc800078e0208 */
[--C-:B------:R-:W-:Y:S02]  /*03e0*/  IMAD.WIDE R22, R23, 0x8, R8.reuse ;  /* 0x0000000817167825 */ /* 0x100fe400078e0208 */
[----:B------:R-:W2:Y:S02]  /*03f0*/  LDG.E.64 R20, desc[UR6][R20.64] ;  /* 0x0000000614147981 */ /* 0x000ea4000c1e1b00 */
[----:B------:R-:W-:Y:S02]  /*0400*/  IMAD.WIDE R8, R25, 0x8, R8 ;  /* 0x0000000819087825 */ /* 0x000fe400078e0208 */
[----:B------:R-:W2:Y:S04]  /*0410*/  LDG.E.64 R22, desc[UR6][R22.64] ;  /* 0x0000000616167981 */ /* 0x000ea8000c1e1b00 */
[----:B------:R-:W2:Y:S01]  /*0420*/  LDG.E.64 R8, desc[UR6][R8.64] ;  /* 0x0000000608087981 */ /* 0x000ea2000c1e1b00 */
[----:B---3--:R-:W-:-:S08]  /*0430*/  DADD R10, R16, R10 ;  /* 0x00000000100a7229 */ /* 0x008fd0000000000a */
[----:B----4-:R-:W-:-:S08]  /*0440*/  DADD R10, R10, R12 ;  /* 0x000000000a0a7229 */ /* 0x010fd0000000000c */
[----:B-----5:R-:W-:Y:S01]  /*0450*/  DADD R10, R10, R14 ;  /* 0x000000000a0a7229 */ /* 0x020fe2000000000e */
[----:B------:R-:W-:-:S04]  /*0460*/  IADD3 R24, PT, PT, R24, 0x8, RZ ;  /* 0x0000000818187810 */ /* 0x000fc80007ffe0ff */
[----:B------:R-:W-:Y:S01]  /*0470*/  ISETP.NE.AND P1, PT, R24, RZ, PT ;  /* 0x000000ff1800720c */ /* 0x000fe20003f25270 */
[----:B------:R-:W-:Y:S02]  /*0480*/  VIADD R2, R2, 0x8 ;  /* 0x0000000802027836 */ /* 0x000fe40000000000 */
[----:B--2---:R-:W-:-:S08]  /*0490*/  DADD R10, R10, R18 ;  /* 0x000000000a0a7229 */ /* 0x004fd00000000012 */
[----:B------:R-:W-:-:S08]  /*04a0*/  DADD R10, R10, R20 ;  /* 0x000000000a0a7229 */ /* 0x000fd00000000014 */
[----:B------:R-:W-:-:S08]  /*04b0*/  DADD R10, R10, R22 ;  /* 0x000000000a0a7229 */ /* 0x000fd00000000016 */
[----:B------:R-:W-:Y:S01]  /*04c0*/  DADD R18, R10, R8 ;  /* 0x000000000a127229 */ /* 0x000fe20000000008 */
[----:B------:R-:W-:Y:S10]  /*04d0*/  @P1 BRA `(.L_x_48) ;  /* 0xfffffffc003c1947 */ /* 0x000ff4000383ffff */
.L_x_47:
[----:B------:R-:W-:Y:S05]  /*04e0*/  @!P0 BRA `(.L_x_46) ;  /* 0x0000000000f08947 */ /* 0x000fea0003800000 */
[----:B------:R-:W-:Y:S02]  /*04f0*/  ISETP.GE.U32.AND P0, PT, R6, 0x4, PT ;  /* 0x000000040600780c */ /* 0x000fe40003f06070 */
[----:B------:R-:W-:-:S04]  /*0500*/  LOP3.LUT R16, R5, 0x3, RZ, 0xc0, !PT ;  /* 0x0000000305107812 */ /* 0x000fc800078ec0ff */
[----:B------:R-:W-:-:S07]  /*0510*/  ISETP.NE.AND P1, PT, R16, RZ, PT ;  /* 0x000000ff1000720c */ /* 0x000fce0003f25270 */
[----:B------:R-:W-:Y:S06]  /*0520*/  @!P0 BRA `(.L_x_49) ;  /* 0x0000000000688947 */ /* 0x000fec0003800000 */
[----:B------:R-:W0:Y:S01]  /*0530*/  LDC.64 R14, c[0x0][0x380] ;  /* 0x0000e000ff0e7b82 */ /* 0x000e220000000a00 */
[----:B------:R-:W-:-:S05]  /*0540*/  IADD3 R9, PT, PT, R4, R7, RZ ;  /* 0x0000000704097210 */ /* 0x000fca0007ffe0ff */
[----:B0-----:R-:W-:Y:S02]  /*0550*/  IMAD.WIDE R14, R9, 0x4, R14 ;  /* 0x00000004090e7825 */ /* 0x001fe400078e020e */
[----:B------:R-:W0:Y:S03]  /*0560*/  LDC.64 R8, c[0x0][0x388] ;  /* 0x0000e200ff087b82 */ /* 0x000e260000000a00 */
[----:B------:R-:W2:Y:S04]  /*0570*/  LDG.E R6, desc[UR6][R14.64] ;  /* 0x000000060e067981 */ /* 0x000ea8000c1e1900 */
[----:B------:R-:W2:Y:S04]  /*0580*/  LDG.E R12, desc[UR6][R14.64+0x4] ;  /* 0x000004060e0c7981 */ /* 0x000ea8000c1e1900 */
[----:B------:R-:W3:Y:S04]  /*0590*/  LDG.E R17, desc[UR6][R14.64+0x8] ;  /* 0x000008060e117981 */ /* 0x000ee8000c1e1900 */
[----:B------:R-:W4:Y:S04]  /*05a0*/  LDG.E R2, desc[UR6][R14.64+0xc] ;  /* 0x00000c060e027981 */ /* 0x000f28000c1e1900 */
[----:B------:R-:W5:Y:S01]  /*05b0*/  LDG.E R22, desc[UR6][R14.64+0x10] ;  /* 0x000010060e167981 */ /* 0x000f62000c1e1900 */
[----:B--2---:R-:W-:-:S04]  /*05c0*/  IMAD R11, R6, R3, R12 ;  /* 0x00000003060b7224 */ /* 0x004fc800078e020c */
[----:B0-----:R-:W-:-:S04]  /*05d0*/  IMAD.WIDE R10, R11, 0x8, R8 ;  /* 0x000000080b0a7825 */ /* 0x001fc800078e0208 */
[-C--:B---3--:R-:W-:Y:S02]  /*05e0*/  IMAD R13, R12, R3.reuse, R17 ;  /* 0x000000030c0d7224 */ /* 0x088fe400078e0211 */
[----:B------:R-:W2:Y:S01]  /*05f0*/  LDG.E.64 R10, desc[UR6][R10.64] ;  /* 0x000000060a0a7981 */ /* 0x000ea2000c1e1b00 */
[----:B----4-:R-:W-:Y:S02]  /*0600*/  IMAD R21, R17, R3, R2 ;  /* 0x0000000311157224 */ /* 0x010fe400078e0202 */
[----:B------:R-:W-:-:S06]  /*0610*/  IMAD.WIDE R12, R13, 0x8, R8 ;  /* 0x000000080d0c7825 */ /* 0x000fcc00078e0208 */
[----:B------:R-:W3:Y:S01]  /*0620*/  LDG.E.64 R12, desc[UR6][R12.64] ;  /* 0x000000060c0c7981 */ /* 0x000ee2000c1e1b00 */
[----:B------:R-:W-:-:S04]  /*0630*/  IMAD.WIDE R20, R21, 0x8, R8 ;  /* 0x0000000815147825 */ /* 0x000fc800078e0208 */
[----:B-----5:R-:W-:Y:S01]  /*0640*/  IMAD R17, R2, R3, R22 ;  /* 0x0000000302117224 */ /* 0x020fe200078e0216 */
[----:B------:R-:W4:Y:S03]  /*0650*/  LDG.E.64 R14, desc[UR6][R20.64] ;  /* 0x00000006140e7981 */ /* 0x000f26000c1e1b00 */
[----:B------:R-:W-:-:S06]  /*0660*/  IMAD.WIDE R8, R17, 0x8, R8 ;  /* 0x0000000811087825 */ /* 0x000fcc00078e0208 */
[----:B------:R-:W5:Y:S01]  /*0670*/  LDG.E.64 R8, desc[UR6][R8.64] ;  /* 0x0000000608087981 */ /* 0x000f62000c1e1b00 */
[----:B------:R-:W-:Y:S01]  /*0680*/  IADD3 R7, PT, PT, R7, 0x4, RZ ;  /* 0x0000000407077810 */ /* 0x000fe20007ffe0ff */
[----:B--2---:R-:W-:-:S08]  /*0690*/  DADD R18, R18, R10 ;  /* 0x0000000012127229 */ /* 0x004fd0000000000a */
[----:B---3--:R-:W-:-:S08]  /*06a0*/  DADD R18, R18, R12 ;  /* 0x0000000012127229 */ /* 0x008fd0000000000c */
[----:B----4-:R-:W-:-:S08]  /*06b0*/  DADD R18, R18, R14 ;  /* 0x0000000012127229 */ /* 0x010fd0000000000e */
[----:B-----5:R-:W-:-:S11]  /*06c0*/  DADD R18, R18, R8 ;  /* 0x0000000012127229 */ /* 0x020fd60000000008 */
.L_x_49:
[----:B------:R-:W-:Y:S05]  /*06d0*/  @!P1 BRA `(.L_x_46) ;  /* 0x0000000000749947 */ /* 0x000fea0003800000 */
[----:B------:R-:W0:Y:S01]  /*06e0*/  LDC.64 R10, c[0x0][0x380] ;  /* 0x0000e000ff0a7b82 */ /* 0x000e220000000a00 */
[----:B------:R-:W-:Y:S02]  /*06f0*/  ISETP.NE.AND P0, PT, R16, 0x1, PT ;  /* 0x000000011000780c */ /* 0x000fe40003f05270 */
[----:B------:R-:W-:-:S04]  /*0700*/  LOP3.LUT R2, R5, 0x1, RZ, 0xc0, !PT ;  /* 0x0000000105027812 */ /* 0x000fc800078ec0ff */
[----:B------:R-:W-:Y:S01]  /*0710*/  ISETP.NE.U32.AND P1, PT, R2, 0x1, PT ;  /* 0x000000010200780c */ /* 0x000fe20003f25070 */
[----:B------:R-:W1:Y:S06]  /*0720*/  LDC.64 R8, c[0x0][0x380] ;  /* 0x0000e000ff087b82 */ /* 0x000e6c0000000a00 */
[----:B------:R-:W-:Y:S02]  /*0730*/  @P0 IADD3 R15, PT, PT, R4, R7, RZ ;  /* 0x00000007040f0210 */ /* 0x000fe40007ffe0ff */
[----:B------:R-:W-:-:S03]  /*0740*/  @P0 IADD3 R7, PT, PT, R7, 0x2, RZ ;  /* 0x0000000207070810 */ /* 0x000fc60007ffe0ff */
[----:B0-----:R-:W-:Y:S02]  /*0750*/  @P0 IMAD.WIDE R14, R15, 0x4, R10 ;  /* 0x000000040f0e0825 */ /* 0x001fe400078e020a */
[----:B------:R-:W0:Y:S03]  /*0760*/  LDC.64 R10, c[0x0][0x388] ;  /* 0x0000e200ff0a7b82 */ /* 0x000e260000000a00 */
[----:B------:R-:W2:Y:S04]  /*0770*/  @P0 LDG.E R6, desc[UR6][R14.64] ;  /* 0x000000060e060981 */ /* 0x000ea8000c1e1900 */
[----:B------:R-:W2:Y:S01]  /*0780*/  @P0 LDG.E R16, desc[UR6][R14.64+0x4] ;  /* 0x000004060e100981 */ /* 0x000ea2000c1e1900 */
[----:B------:R-:W-:-:S03]  /*0790*/  @!P1 IMAD.IADD R13, R4, 0x1, R7 ;  /* 0x00000001040d9824 */ /* 0x000fc600078e0207 */
[----:B------:R-:W3:Y:S01]  /*07a0*/  @P0 LDG.E R17, desc[UR6][R14.64+0x8] ;  /* 0x000008060e110981 */ /* 0x000ee2000c1e1900 */
[----:B-1----:R-:W-:Y:S02]  /*07b0*/  @!P1 IMAD.WIDE R12, R13, 0x4, R8 ;  /* 0x000000040d0c9825 */ /* 0x002fe400078e0208 */
[----:B------:R-:W1:Y:S03]  /*07c0*/  LDC.64 R8, c[0x0][0x388] ;  /* 0x0000e200ff087b82 */ /* 0x000e660000000a00 */
[----:B------:R-:W4:Y:S04]  /*07d0*/  @!P1 LDG.E R2, desc[UR6][R12.64] ;  /* 0x000000060c029981 */ /* 0x000f28000c1e1900 */
[----:B------:R-:W4:Y:S01]  /*07e0*/  @!P1 LDG.E R20, desc[UR6][R12.64+0x4] ;  /* 0x000004060c149981 */ /* 0x000f22000c1e1900 */
[----:B--2---:R-:W-:-:S04]  /*07f0*/  @P0 IMAD R7, R6, R3, R16 ;  /* 0x0000000306070224 */ /* 0x004fc800078e0210 */
[----:B0-----:R-:W-:-:S04]  /*0800*/  @P0 IMAD.WIDE R6, R7, 0x8, R10 ;  /* 0x0000000807060825 */ /* 0x001fc800078e020a */
[----:B---3--:R-:W-:Y:S02]  /*0810*/  @P0 IMAD R17, R16, R3, R17 ;  /* 0x0000000310110224 */ /* 0x008fe400078e0211 */
[----:B------:R-:W2:Y:S02]  /*0820*/  @P0 LDG.E.64 R6, desc[UR6][R6.64] ;  /* 0x0000000606060981 */ /* 0x000ea4000c1e1b00 */
[----:B------:R-:W-:-:S04]  /*0830*/  @P0 IMAD.WIDE R16, R17, 0x8, R10 ;  /* 0x0000000811100825 */ /* 0x000fc800078e020a */
[----:B----4-:R-:W-:Y:S02]  /*0840*/  @!P1 IMAD R11, R2, R3, R20 ;  /* 0x00000003020b9224 */ /* 0x010fe400078e0214 */
[----:B------:R-:W3:Y:S02]  /*0850*/  @P0 LDG.E.64 R16, desc[UR6][R16.64] ;  /* 0x0000000610100981 */ /* 0x000ee4000c1e1b00 */
[----:B-1----:R-:W-:-:S06]  /*0860*/  @!P1 IMAD.WIDE R8, R11, 0x8, R8 ;  /* 0x000000080b089825 */ /* 0x002fcc00078e0208 */
[----:B------:R-:W4:Y:S01]  /*0870*/  @!P1 LDG.E.64 R8, desc[UR6][R8.64] ;  /* 0x0000000608089981 */ /* 0x000f22000c1e1b00 */
[----:B--2---:R-:W-:-:S08]  /*0880*/  @P0 DADD R10, R18, R6 ;  /* 0x00000000120a0229 */ /* 0x004fd00000000006 */
[----:B---3--:R-:W-:-:S08]  /*0890*/  @P0 DADD R18, R10, R16 ;  /* 0x000000000a120229 */ /* 0x008fd00000000010 */
[----:B----4-:R-:W-:-:S11]  /*08a0*/  @!P1 DADD R18, R18, R8 ;  /* 0x0000000012129229 */ /* 0x010fd60000000008 */
.L_x_46:
[----:B------:R-:W0:Y:S01]  /*08b0*/  LDC.64 R8, c[0x0][0x380] ;  /* 0x0000e000ff087b82 */ /* 0x000e220000000a00 */
[----:B------:R-:W-:-:S05]  /*08c0*/  IADD3 R7, PT, PT, R4, R5, RZ ;  /* 0x0000000504077210 */ /* 0x000fca0007ffe0ff */
[----:B0-----:R-:W-:-:S04]  /*08d0*/  IMAD.WIDE R6, R7, 0x4, R8 ;  /* 0x0000000407067825 */ /* 0x001fc800078e0208 */
[----:B------:R-:W-:Y:S02]  /*08e0*/  IMAD.WIDE R4, R4, 0x4, R8 ;  /* 0x0000000404047825 */ /* 0x000fe400078e0208 */
[----:B------:R-:W2:Y:S01]  /*08f0*/  LDG.E R6, desc[UR6][R6.64] ;  /* 0x0000000606067981 */ /* 0x000ea2000c1e1900 */
[----:B------:R-:W0:Y:S03]  /*0900*/  LDC.64 R8, c[0x0][0x388] ;  /* 0x0000e200ff087b82 */ /* 0x000e260000000a00 */
[----:B------:R-:W2:Y:S02]  /*0910*/  LDG.E R4, desc[UR6][R4.64] ;  /* 0x0000000604047981 */ /* 0x000ea4000c1e1900 */
[----:B--2---:R-:W-:-:S04]  /*0920*/  IMAD R3, R6, R3, R4 ;  /* 0x0000000306037224 */ /* 0x004fc800078e0204 */
[----:B0-----:R-:W-:-:S06]  /*0930*/  IMAD.WIDE R2, R3, 0x8, R8 ;  /* 0x0000000803027825 */ /* 0x001fcc00078e0208 */
[----:B------:R-:W2:Y:S01]  /*0940*/  LDG.E.64 R2, desc[UR6][R2.64] ;  /* 0x0000000602027981 */ /* 0x000ea2000c1e1b00 */
[----:B------:R-:W-:Y:S01]  /*0950*/  BSSY.RECONVERGENT B0, `(.L_x_50) ;  /* 0x000000f000007945 */ /* 0x000fe20003800200 */
[----:B--2---:R-:W-:-:S06]  /*0960*/  DADD R18, R2, R18 ;  /* 0x0000000002127229 */ /* 0x004fcc0000000012 */
[----:B------:R-:W0:Y:S04]  /*0970*/  MUFU.RCP64H R9, R19 ;  /* 0x0000001300097308 */ /* 0x000e280000001800 */
[----:B------:R-:W-:-:S04]  /*0980*/  IADD3 R8, PT, PT, R19, 0x300402, RZ ;  /* 0x0030040213087810 */ /* 0x000fc80007ffe0ff */
[----:B------:R-:W-:Y:S02]  /*0990*/  FSETP.GEU.AND P0, PT, |R8|, 5.8789094863358348022e-39, PT ;  /* 0x004004020800780b */ /* 0x000fe40003f0e200 */
[----:B0-----:R-:W-:-:S08]  /*09a0*/  DFMA R10, -R18, R8, 1 ;  /* 0x3ff00000120a742b */ /* 0x001fd00000000108 */
[----:B------:R-:W-:-:S08]  /*09b0*/  DFMA R10, R10, R10, R10 ;  /* 0x0000000a0a0a722b */ /* 0x000fd0000000000a */
[----:B------:R-:W-:-:S08]  /*09c0*/  DFMA R10, R8, R10, R8 ;  /* 0x0000000a080a722b */ /* 0x000fd00000000008 */
[----:B------:R-:W-:-:S08]  /*09d0*/  DFMA R4, -R18, R10, 1 ;  /* 0x3ff000001204742b */ /* 0x000fd0000000010a */
[----:B------:R-:W-:Y:S01]  /*09e0*/  DFMA R4, R10, R4, R10 ;  /* 0x000000040a04722b */ /* 0x000fe2000000000a */
[----:B------:R-:W-:Y:S10]  /*09f0*/  @P0 BRA `(.L_x_51) ;  /* 0x0000000000100947 */ /* 0x000ff40003800000 */
[----:B------:R-:W-:-:S04]  /*0a00*/  LOP3.LUT R2, R19, 0x7fffffff, RZ, 0xc0, !PT ;  /* 0x7fffffff13027812 */ /* 0x000fc800078ec0ff */
[----:B------:R-:W-:Y:S02]  /*0a10*/  IADD3 R8, PT, PT, R2, -0x100000, RZ ;  /* 0xfff0000002087810 */ /* 0x000fe40007ffe0ff */
[----:B------:R-:W-:-:S07]  /*0a20*/  MOV R2, 0xa40 ;  /* 0x00000a4000027802 */ /* 0x000fce0000000f00 */
[----:B------:R-:W-:Y:S05]  /*0a30*/  CALL.REL.NOINC `($__internal_0_$__cuda_sm20_dblrcp_rn_slowpath_v3) ;  /* 0x0000000000147944 */ /* 0x000fea0003c00000 */
.L_x_51:
[----:B------:R-:W-:Y:S05]  /*0a40*/  BSYNC.RECONVERGENT B0 ;  /* 0x0000000000007941 */ /* 0x000fea0003800200 */
.L_x_50:
[----:B------:R-:W0:Y:S02]  /*0a50*/  LDC.64 R2, c[0x0][0x390] ;  /* 0x0000e400ff027b82 */ /* 0x000e240000000a00 */
[----:B0-----:R-:W-:-:S05]  /*0a60*/  IMAD.WIDE R2, R0, 0x8, R2 ;  /* 0x0000000800027825 */ /* 0x001fca00078e0202 */
[----:B------:R-:W-:Y:S01]  /*0a70*/  STG.E.64 desc[UR6][R2.64], R4 ;  /* 0x0000000402007986 */ /* 0x000fe2000c101b06 */
[----:B------:R-:W-:Y:S05]  /*0a80*/  EXIT ;  /* 0x000000000000794d */ /* 0x000fea0003800000 */
        .weak           $__internal_0_$__cuda_sm20_dblrcp_rn_slowpath_v3
        .type           $__internal_0_$__cuda_sm20_dblrcp_rn_slowpath_v3,@function
        .size           $__internal_0_$__cuda_sm20_dblrcp_rn_slowpath_v3,(.L_x_66 - $__internal_0_$__cuda_sm20_dblrcp_rn_slowpath_v3)
$__internal_0_$__cuda_sm20_dblrcp_rn_slowpath_v3:
[----:B------:R-:W-:Y:S01]  /*0a90*/  MOV R4, R18 ;  /* 0x0000001200047202 */ /* 0x000fe20000000f00 */
[----:B------:R-:W-:Y:S01]  /*0aa0*/  IMAD.MOV.U32 R5, RZ, RZ, R19 ;  /* 0x000000ffff057224 */ /* 0x000fe200078e0013 */
[----:B------:R-:W-:Y:S05]  /*0ab0*/  BSSY.RECONVERGENT B1, `(.L_x_52) ;  /* 0x0000024000017945 */ /* 0x000fea0003800200 */
[----:B------:R-:W-:-:S14]  /*0ac0*/  DSETP.GTU.AND P0, PT, |R4|, +INF , PT ;  /* 0x7ff000000400742a */ /* 0x000fdc0003f0c200 */
[----:B------:R-:W-:Y:S05]  /*0ad0*/  @P0 BRA `(.L_x_53) ;  /* 0x00000000007c0947 */ /* 0x000fea0003800000 */
[----:B------:R-:W-:-:S04]  /*0ae0*/  LOP3.LUT R18, R19, 0x7fffffff, RZ, 0xc0, !PT ;  /* 0x7fffffff13127812 */ /* 0x000fc800078ec0ff */
[----:B------:R-:W-:-:S04]  /*0af0*/  IADD3 R3, PT, PT, R18, -0x1, RZ ;  /* 0xffffffff12037810 */ /* 0x000fc80007ffe0ff */
[----:B------:R-:W-:-:S13]  /*0b00*/  ISETP.GE.U32.AND P0, PT, R3, 0x7fefffff, PT ;  /* 0x7fefffff0300780c */ /* 0x000fda0003f06070 */
[----:B------:R-:W-:Y:S02]  /*0b10*/  @P0 LOP3.LUT R7, R5, 0x7ff00000, RZ, 0x3c, !PT ;  /* 0x7ff0000005070812 */ /* 0x000fe400078e3cff */
[----:B------:R-:W-:Y:S01]  /*0b20*/  @P0 MOV R6, RZ ;  /* 0x000000ff00060202 */ /* 0x000fe20000000f00 */
[----:B------:R-:W-:Y:S06]  /*0b30*/  @P0 BRA `(.L_x_54) ;  /* 0x00000000006c0947 */ /* 0x000fec0003800000 */
[----:B------:R-:W-:-:S13]  /*0b40*/  ISETP.GE.U32.AND P0, PT, R18, 0x1000001, PT ;  /* 0x010000011200780c */ /* 0x000fda0003f06070 */
[----:B------:R-:W-:Y:S05]  /*0b50*/  @!P0 BRA `(.L_x_55) ;  /* 0x0000000000348947 */ /* 0x000fea0003800000 */
[----:B------:R-:W-:Y:S02]  /*0b60*/  IADD3 R7, PT, PT, R5, -0x3fe00000, RZ ;  /* 0xc020000005077810 */ /* 0x000fe40007ffe0ff */
[----:B------:R-:W-:Y:S02]  /*0b70*/  MOV R6, R4 ;  /* 0x0000000400067202 */ /* 0x000fe40000000f00 */
[----:B------:R-:W0:Y:S04]  /*0b80*/  MUFU.RCP64H R9, R7 ;  /* 0x0000000700097308 */ /* 0x000e280000001800 */
[----:B0-----:R-:W-:-:S08]  /*0b90*/  DFMA R10, -R6, R8, 1 ;  /* 0x3ff00000060a742b */ /* 0x001fd00000000108 */
[----:B------:R-:W-:-:S08]  /*0ba0*/  DFMA R10, R10, R10, R10 ;  /* 0x0000000a0a0a722b */ /* 0x000fd0000000000a */
[----:B------:R-:W-:-:S08]  /*0bb0*/  DFMA R10, R8, R10, R8 ;  /* 0x0000000a080a722b */ /* 0x000fd00000000008 */
[----:B------:R-:W-:-:S08]  /*0bc0*/  DFMA R8, -R6, R10, 1 ;  /* 0x3ff000000608742b */ /* 0x000fd0000000010a */
[----:B------:R-:W-:-:S08]  /*0bd0*/  DFMA R8, R10, R8, R10 ;  /* 0x000000080a08722b */ /* 0x000fd0000000000a */
[----:B------:R-:W-:-:S08]  /*0be0*/  DMUL R8, R8, 2.2250738585072013831e-308 ;  /* 0x0010000008087828 */ /* 0x000fd00000000000 */
[----:B------:R-:W-:-:S08]  /*0bf0*/  DFMA R4, -R4, R8, 1 ;  /* 0x3ff000000404742b */ /* 0x000fd00000000108 */
[----:B------:R-:W-:-:S08]  /*0c00*/  DFMA R4, R4, R4, R4 ;  /* 0x000000040404722b */ /* 0x000fd00000000004 */
[----:B------:R-:W-:Y:S01]  /*0c10*/  DFMA R6, R8, R4, R8 ;  /* 0x000000040806722b */ /* 0x000fe20000000008 */
[----:B------:R-:W-:Y:S10]  /*0c20*/  BRA `(.L_x_54) ;  /* 0x0000000000307947 */ /* 0x000ff40003800000 */
.L_x_55:
[----:B------:R-:W-:Y:S01]  /*0c30*/  DMUL R4, R4, 8.11296384146066816958e+31 ;  /* 0x4690000004047828 */ /* 0x000fe20000000000 */
[----:B------:R-:W-:-:S05]  /*0c40*/  IMAD.MOV.U32 R6, RZ, RZ, R8 ;  /* 0x000000ffff067224 */ /* 0x000fca00078e0008 */
[----:B------:R-:W0:Y:S02]  /*0c50*/  MUFU.RCP64H R7, R5 ;  /* 0x0000000500077308 */ /* 0x000e240000001800 */
[----:B0-----:R-:W-:-:S08]  /*0c60*/  DFMA R8, -R4, R6, 1 ;  /* 0x3ff000000408742b */ /* 0x001fd00000000106 */
[----:B------:R-:W-:-:S08]  /*0c70*/  DFMA R8, R8, R8, R8 ;  /* 0x000000080808722b */ /* 0x000fd00000000008 */
[----:B------:R-:W-:-:S08]  /*0c80*/  DFMA R8, R6, R8, R6 ;  /* 0x000000080608722b */ /* 0x000fd00000000006 */
[----:B------:R-:W-:-:S08]  /*0c90*/  DFMA R6, -R4, R8, 1 ;  /* 0x3ff000000406742b */ /* 0x000fd00000000108 */
[----:B------:R-:W-:-:S08]  /*0ca0*/  DFMA R6, R8, R6, R8 ;  /* 0x000000060806722b */ /* 0x000fd00000000008 */
[----:B------:R-:W-:Y:S01]  /*0cb0*/  DMUL R6, R6, 8.11296384146066816958e+31 ;  /* 0x4690000006067828 */ /* 0x000fe20000000000 */
[----:B------:R-:W-:Y:S10]  /*0cc0*/  BRA `(.L_x_54) ;  /* 0x0000000000087947 */ /* 0x000ff40003800000 */
.L_x_53:
[----:B------:R-:W-:Y:S02]  /*0cd0*/  LOP3.LUT R7, R5, 0x80000, RZ, 0xfc, !PT ;  /* 0x0008000005077812 */ /* 0x000fe400078efcff */
[----:B------:R-:W-:-:S07]  /*0ce0*/  MOV R6, R4 ;  /* 0x0000000400067202 */ /* 0x000fce0000000f00 */
.L_x_54:
[----:B------:R-:W-:Y:S05]  /*0cf0*/  BSYNC.RECONVERGENT B1 ;  /* 0x0000000000017941 */ /* 0x000fea0003800200 */
.L_x_52:
[----:B------:R-:W-:Y:S01]  /*0d00*/  HFMA2 R3, -RZ, RZ, 0, 0 ;  /* 0x00000000ff037431 */ /* 0x000fe200000001ff */
[----:B------:R-:W-:Y:S02]  /*0d10*/  MOV R4, R6 ;  /* 0x0000000600047202 */ /* 0x000fe40000000f00 */
[----:B------:R-:W-:Y:S01]  /*0d20*/  MOV R5, R7 ;  /* 0x0000000700057202 */ /* 0x000fe20000000f00 */
[----:B------:R-:W-:Y:S06]  /*0d30*/  RET.REL.NODEC R2 `(_Z20computeFitnessKernelPKiPKdPdii) ;  /* 0xfffffff002b07950 */ /* 0x000fec0003c3ffff */
.L_x_56:
        /* <DEDUP_REMOVED lines=12> */
.L_x_66:


//--------------------- .text._Z13initRNGStatesP17curandStateXORWOWmi --------------------------
	.section	.text._Z13initRNGStatesP17curandStateXORWOWmi,"ax",@progbits
	.align	128
        .global         _Z13initRNGStatesP17curandStateXORWOWmi
        .type           _Z13initRNGStatesP17curandStateXORWOWmi,@function
        .size           _Z13initRNGStatesP17curandStateXORWOWmi,(.L_x_72 - _Z13initRNGStatesP17curandStateXORWOWmi)
        .other          _Z13initRNGStatesP17curandStateXORWOWmi,@"STO_CUDA_ENTRY STV_DEFAULT"
_Z13initRNGStatesP17curandStateXORWOWmi:
.text._Z13initRNGStatesP17curandStateXORWOWmi:
        /* <DEDUP_REMOVED lines=10> */
[----:B------:R-:W-:Y:S01]  /*00a0*/  ISETP.NE.AND P0, PT, R13, RZ, PT ;  /* 0x000000ff0d00720c */ /* 0x000fe20003f05270 */
[----:B------:R-:W-:Y:S05]  /*00b0*/  BSSY.RECONVERGENT B0, `(.L_x_57) ;  /* 0x00000e1000007945 */ /* 0x000fea0003800200 */
[----:B------:R-:W2:Y:S01]  /*00c0*/  LDC.64 R6, c[0x0][0x380] ;  /* 0x0000e000ff067b82 */ /* 0x000ea20000000a00 */
[----:B0-----:R-:W-:Y:S02]  /*00d0*/  LOP3.LUT R0, R2, 0xaad26b49, RZ, 0x3c, !PT ;  /* 0xaad26b4902007812 */ /* 0x001fe400078e3cff */
[----:B------:R-:W-:-:S03]  /*00e0*/  LOP3.LUT R2, R3, 0xf7dcefdd, RZ, 0x3c, !PT ;  /* 0xf7dcefdd03027812 */ /* 0x000fc600078e3cff */
[----:B------:R-:W-:Y:S02]  /*00f0*/  IMAD R0, R0, 0x4182bed5, RZ ;  /* 0x4182bed500007824 */ /* 0x000fe400078e02ff */
[----:B------:R-:W-:Y:S02]  /*0100*/  IMAD R3, R2, -0x658354e5, RZ ;  /* 0x9a7cab1b02037824 */ /* 0x000fe400078e02ff */
[----:B--2---:R-:W-:Y:S01]  /*0110*/  IMAD.WIDE R6, R13, 0x30, R6 ;  /* 0x000000300d067825 */ /* 0x004fe200078e0206 */
[C---:B------:R-:W-:Y:S02]  /*0120*/  LOP3.LUT R8, R0.reuse, 0x159a55e5, RZ, 0x3c, !PT ;  /* 0x159a55e500087812 */ /* 0x040fe400078e3cff */
[C---:B------:R-:W-:Y:S01]  /*0130*/  IADD3 R4, PT, PT, R0.reuse, 0x64f0c9, R3 ;  /* 0x0064f0c900047810 */ /* 0x040fe20007ffe003 */
[C---:B------:R-:W-:Y:S01]  /*0140*/  VIADD R5, R0.reuse, 0x75bcd15 ;  /* 0x075bcd1500057836 */ /* 0x040fe20000000000 */
[----:B------:R-:W-:Y:S01]  /*0150*/  LOP3.LUT R10, R3, 0x5491333, RZ, 0x3c, !PT ;  /* 0x05491333030a7812 */ /* 0x000fe200078e3cff */
[----:B------:R-:W-:-:S02]  /*0160*/  VIADD R11, R0, 0x583f19 ;  /* 0x00583f19000b7836 */ /* 0x000fc40000000000 */
[----:B------:R-:W-:Y:S01]  /*0170*/  VIADD R9, R3, 0x1f123bb5 ;  /* 0x1f123bb503097836 */ /* 0x000fe20000000000 */
[----:B-1----:R0:W-:Y:S04]  /*0180*/  STG.E.64 desc[UR4][R6.64], R4 ;  /* 0x0000000406007986 */ /* 0x0021e8000c101b04 */
[----:B------:R0:W-:Y:S04]  /*0190*/  STG.E.64 desc[UR4][R6.64+0x8], R8 ;  /* 0x0000080806007986 */ /* 0x0001e8000c101b04 */
[----:B------:R0:W-:Y:S01]  /*01a0*/  STG.E.64 desc[UR4][R6.64+0x10], R10 ;  /* 0x0000100a06007986 */ /* 0x0001e2000c101b04 */
[----:B------:R-:W-:Y:S05]  /*01b0*/  @!P0 BRA `(.L_x_58) ;  /* 0x0000000c00408947 */ /* 0x000fea0003800000 */
[----:B------:R-:W-:Y:S01]  /*01c0*/  SHF.R.S32.HI R0, RZ, 0x1f, R13 ;  /* 0x0000001fff007819 */ /* 0x000fe2000001140d */
[----:B------:R-:W-:-:S07]  /*01d0*/  IMAD.MOV.U32 R12, RZ, RZ, RZ ;  /* 0x000000ffff0c7224 */ /* 0x000fce00078e00ff */
.L_x_64:
[----:B-1----:R-:W-:Y:S01]  /*01e0*/  LOP3.LUT R2, R13, 0x3, RZ, 0xc0, !PT ;  /* 0x000000030d027812 */ /* 0x002fe200078ec0ff */
[----:B------:R-:W-:Y:S03]  /*01f0*/  BSSY.RECONVERGENT B1, `(.L_x_59) ;  /* 0x00000c6000017945 */ /* 0x000fe60003800200 */
[----:B------:R-:W-:-:S04]  /*0200*/  ISETP.NE.U32.AND P0, PT, R2, RZ, PT ;  /* 0x000000ff0200720c */ /* 0x000fc80003f05070 */
[----:B------:R-:W-:-:S13]  /*0210*/  ISETP.NE.AND.EX P0, PT, RZ, RZ, PT, P0 ;  /* 0x000000ffff00720c */ /* 0x000fda0003f05300 */
[----:B------:R-:W-:Y:S05]  /*0220*/  @!P0 BRA `(.L_x_60) ;  /* 0x0000000c00088947 */ /* 0x000fea0003800000 */
[----:B0-----:R-:W0:Y:S01]  /*0230*/  LDC.64 R8, c[0x4][RZ] ;  /* 0x01000000ff087b82 */ /* 0x001e220000000a00 */
[----:B------:R-:W-:Y:S02]  /*0240*/  IMAD.MOV.U32 R14, RZ, RZ, RZ ;  /* 0x000000ffff0e7224 */ /* 0x000fe400078e00ff */
[----:B0-----:R-:W-:-:S07]  /*0250*/  IMAD.WIDE.U32 R8, R12, 0xc80, R8 ;  /* 0x00000c800c087825 */ /* 0x001fce00078e0008 */
.L_x_63:
[----:B-1----:R-:W-:Y:S01]  /*0260*/  IMAD.MOV.U32 R15, RZ, RZ, RZ ;  /* 0x000000ffff0f7224 */ /* 0x002fe200078e00ff */
[----:B------:R-:W-:Y:S01]  /*0270*/  CS2R R2, SRZ ;  /* 0x0000000000027805 */ /* 0x000fe2000001ff00 */
[----:B------:R-:W-:Y:S01]  /*0280*/  IMAD.MOV.U32 R17, RZ, RZ, RZ ;  /* 0x000000ffff117224 */ /* 0x000fe200078e00ff */
[----:B------:R-:W-:-:S07]  /*0290*/  CS2R R4, SRZ ;  /* 0x0000000000047805 */ /* 0x000fce000001ff00 */
.L_x_62:
[----:B------:R-:W-:-:S05]  /*02a0*/  IMAD.WIDE.U32 R10, R17, 0x4, R6 ;  /* 0x00000004110a7825 */ /* 0x000fca00078e0006 */
[----:B------:R0:W5:Y:S01]  /*02b0*/  LDG.E R16, desc[UR4][R10.64+0x4] ;  /* 0x000004040a107981 */ /* 0x000162000c1e1900 */
[----:B------:R-:W-:-:S07]  /*02c0*/  IMAD.MOV.U32 R19, RZ, RZ, RZ ;  /* 0x000000ffff137224 */ /* 0x000fce00078e00ff */
.L_x_61:
[----:B-----5:R-:W-:Y:S01]  /*02d0*/  SHF.R.U32.HI R24, RZ, R19, R16 ;  /* 0x00000013ff187219 */ /* 0x020fe20000011610 */
[----:B0-----:R-:W-:-:S03]  /*02e0*/  IMAD.SHL.U32 R10, R17, 0x20, RZ ;  /* 0x00000020110a7824 */ /* 0x001fc600078e00ff */
[----:B------:R-:W-:Y:S01]  /*02f0*/  LOP3.LUT R11, R24, 0x1, RZ, 0xc0, !PT ;  /* 0x00000001180b7812 */ /* 0x000fe200078ec0ff */
[----:B------:R-:W-:-:S03]  /*0300*/  IMAD.IADD R10, R10, 0x1, R19 ;  /* 0x000000010a0a7824 */ /* 0x000fc600078e0213 */
[----:B------:R-:W-:Y:S01]  /*0310*/  ISETP.NE.U32.AND P0, PT, R11, 0x1, PT ;  /* 0x000000010b00780c */ /* 0x000fe20003f05070 */
[----:B------:R-:W-:-:S03]  /*0320*/  IMAD R11, R10, 0x5, RZ ;  /* 0x000000050a0b7824 */ /* 0x000fc600078e02ff */
[----:B------:R-:W-:Y:S01]  /*0330*/  R2P PR, R24, 0x7e ;  /* 0x0000007e18007804 */ /* 0x000fe20000000000 */
[----:B------:R-:W-:-:S08]  /*0340*/  IMAD.WIDE.U32 R10, R11, 0x4, R8 ;  /* 0x000000040b0a7825 */ /* 0x000fd000078e0008 */
[----:B------:R-:W2:Y:S04]  /*0350*/  @!P0 LDG.E R18, desc[UR4][R10.64] ;  /* 0x000000040a128981 */ /* 0x000ea8000c1e1900 */
[----:B------:R-:W3:Y:S04]  /*0360*/  @!P0 LDG.E R20, desc[UR4][R10.64+0x10] ;  /* 0x000010040a148981 */ /* 0x000ee8000c1e1900 */
[----:B------:R-:W4:Y:S04]  /*0370*/  @P1 LDG.E R22, desc[UR4][R10.64+0x14] ;  /* 0x000014040a161981 */ /* 0x000f28000c1e1900 */
[----:B------:R-:W4:Y:S04]  /*0380*/  @P2 LDG.E R26, desc[UR4][R10.64+0x28] ;  /* 0x000028040a1a2981 */ /* 0x000f28000c1e1900 */
[----:B------:R-:W4:Y:S04]  /*0390*/  @!P0 LDG.E R21, desc[UR4][R10.64+0x4] ;  /* 0x000004040a158981 */ /* 0x000f28000c1e1900 */
[----:B------:R-:W4:Y:S04]  /*03a0*/  @!P0 LDG.E R23, desc[UR4][R10.64+0xc] ;  /* 0x00000c040a178981 */ /* 0x000f28000c1e1900 */
[----:B------:R-:W4:Y:S04]  /*03b0*/  @P1 LDG.E R25, desc[UR4][R10.64+0x18] ;  /* 0x000018040a191981 */ /* 0x000f28000c1e1900 */
[----:B------:R-:W4:Y:S04]  /*03c0*/  @P3 LDG.E R28, desc[UR4][R10.64+0x3c] ;  /* 0x00003c040a1c3981 */ /* 0x000f28000c1e1900 */
[----:B------:R-:W4:Y:S01]  /*03d0*/  @P6 LDG.E R27, desc[UR4][R10.64+0x7c] ;  /* 0x00007c040a1b6981 */ /* 0x000f22000c1e1900 */
[----:B--2---:R-:W-:-:S03]  /*03e0*/  @!P0 LOP3.LUT R15, R15, R18, RZ, 0x3c, !PT ;  /* 0x000000120f0f8212 */ /* 0x004fc600078e3cff */
[----:B------:R-:W2:Y:S01]  /*03f0*/  @!P0 LDG.E R18, desc[UR4][R10.64+0x8] ;  /* 0x000008040a128981 */ /* 0x000ea2000c1e1900 */
[----:B---3--:R-:W-:-:S03]  /*0400*/  @!P0 LOP3.LUT R3, R3, R20, RZ, 0x3c, !PT ;  /* 0x0000001403038212 */ /* 0x008fc600078e3cff */
[----:B------:R-:W3:Y:S01]  /*0410*/  @P1 LDG.E R20, desc[UR4][R10.64+0x24] ;  /* 0x000024040a141981 */ /* 0x000ee2000c1e1900 */
[----:B----4-:R-:W-:-:S03]  /*0420*/  @P1 LOP3.LUT R15, R15, R22, RZ, 0x3c, !PT ;  /* 0x000000160f0f1212 */ /* 0x010fc600078e3cff */
[----:B------:R-:W4:Y:S01]  /*0430*/  @P2 LDG.E R22, desc[UR4][R10.64+0x38] ;  /* 0x000038040a162981 */ /* 0x000f22000c1e1900 */
[----:B------:R-:W-:-:S03]  /*0440*/  @P2 LOP3.LUT R15, R15, R26, RZ, 0x3c, !PT ;  /* 0x0000001a0f0f2212 */ /* 0x000fc600078e3cff */
[----:B------:R-:W4:Y:S01]  /*0450*/  @P4 LDG.E R26, desc[UR4][R10.64+0x50] ;  /* 0x000050040a1a4981 */ /* 0x000f22000c1e1900 */
[----:B------:R-:W-:-:S03]  /*0460*/  @!P0 LOP3.LUT R4, R4, R21, RZ, 0x3c, !PT ;  /* 0x0000001504048212 */ /* 0x000fc600078e3cff */
[----:B------:R-:W4:Y:S01]  /*0470*/  @P1 LDG.E R21, desc[UR4][R10.64+0x20] ;  /* 0x000020040a151981 */ /* 0x000f22000c1e1900 */
[----:B------:R-:W-:-:S03]  /*0480*/  @!P0 LOP3.LUT R2, R2, R23, RZ, 0x3c, !PT ;  /* 0x0000001702028212 */ /* 0x000fc600078e3cff */
[----:B------:R-:W4:Y:S01]  /*0490*/  @P2 LDG.E R23, desc[UR4][R10.64+0x2c] ;  /* 0x00002c040a172981 */ /* 0x000f22000c1e1900 */
[----:B------:R-:W-:-:S03]  /*04a0*/  @P1 LOP3.LUT R4, R4, R25, RZ, 0x3c, !PT ;  /* 0x0000001904041212 */ /* 0x000fc600078e3cff */
[----:B------:R-:W4:Y:S01]  /*04b0*/  @P2 LDG.E R25, desc[UR4][R10.64+0x34] ;  /* 0x000034040a192981 */ /* 0x000f22000c1e1900 */
[----:B--2---:R-:W-:-:S03]  /*04c0*/  @!P0 LOP3.LUT R5, R5, R18, RZ, 0x3c, !PT ;  /* 0x0000001205058212 */ /* 0x004fc600078e3cff */
[----:B------:R-:W2:Y:S01]  /*04d0*/  @P1 LDG.E R18, desc[UR4][R10.64+0x1c] ;  /* 0x00001c040a121981 */ /* 0x000ea2000c1e1900 */
[----:B---3--:R-:W-:-:S03]  /*04e0*/  @P1 LOP3.LUT R3, R3, R20, RZ, 0x3c, !PT ;  /* 0x0000001403031212 */ /* 0x008fc600078e3cff */
[----:B------:R-:W3:Y:S01]  /*04f0*/  @P2 LDG.E R20, desc[UR4][R10.64+0x30] ;  /* 0x000030040a142981 */ /* 0x000ee2000c1e1900 */
[----:B----4-:R-:W-:-:S03]  /*0500*/  @P2 LOP3.LUT R3, R3, R22, RZ, 0x3c, !PT ;  /* 0x0000001603032212 */ /* 0x010fc600078e3cff */
[----:B------:R-:W4:Y:S01]  /*0510*/  @P3 LDG.E R22, desc[UR4][R10.64+0x4c] ;  /* 0x00004c040a163981 */ /* 0x000f22000c1e1900 */
[----:B------:R-:W-:-:S04]  /*0520*/  @P3 LOP3.LUT R15, R15, R28, RZ, 0x3c, !PT ;  /* 0x0000001c0f0f3212 */ /* 0x000fc800078e3cff */
[----:B------:R-:W-:Y:S02]  /*0530*/  @P4 LOP3.LUT R15, R15, R26, RZ, 0x3c, !PT ;  /* 0x0000001a0f0f4212 */ /* 0x000fe400078e3cff */
[----:B------:R-:W-:Y:S01]  /*0540*/  @P1 LOP3.LUT R2, R2, R21, RZ, 0x3c, !PT ;  /* 0x0000001502021212 */ /* 0x000fe200078e3cff */
[----:B------:R-:W4:Y:S04]  /*0550*/  @P5 LDG.E R26, desc[UR4][R10.64+0x64] ;  /* 0x000064040a1a5981 */ /* 0x000f28000c1e1900 */
[----:B------:R-:W4:Y:S01]  /*0560*/  @P3 LDG.E R21, desc[UR4][R10.64+0x40] ;  /* 0x000040040a153981 */ /* 0x000f22000c1e1900 */
[----:B------:R-:W-:Y:S02]  /*0570*/  @P2 LOP3.LUT R4, R4, R23, RZ, 0x3c, !PT ;  /* 0x0000001704042212 */ /* 0x000fe400078e3cff */
[----:B------:R-:W-:Y:S01]  /*0580*/  @P2 LOP3.LUT R2, R2, R25, RZ, 0x3c, !PT ;  /* 0x0000001902022212 */ /* 0x000fe200078e3cff */
[----:B------:R-:W4:Y:S04]  /*0590*/  @P3 LDG.E R23, desc[UR4][R10.64+0x48] ;  /* 0x000048040a173981 */ /* 0x000f28000c1e1900 */
[----:B------:R-:W4:Y:S01]  /*05a0*/  @P4 LDG.E R25, desc[UR4][R10.64+0x54] ;  /* 0x000054040a194981 */ /* 0x000f22000c1e1900 */
[----:B--2---:R-:W-:-:S03]  /*05b0*/  @P1 LOP3.LUT R5, R5, R18, RZ, 0x3c, !PT ;  /* 0x0000001205051212 */ /* 0x004fc600078e3cff */
[----:B------:R-:W2:Y:S01]  /*05c0*/  @P3 LDG.E R18, desc[UR4][R10.64+0x44] ;  /* 0x000044040a123981 */ /* 0x000ea2000c1e1900 */
[----:B---3--:R-:W-:-:S03]  /*05d0*/  @P2 LOP3.LUT R5, R5, R20, RZ, 0x3c, !PT ;  /* 0x0000001405052212 */ /* 0x008fc600078e3cff */
[----:B------:R-:W3:Y:S01]  /*05e0*/  @P4 LDG.E R20, desc[UR4][R10.64+0x58] ;  /* 0x000058040a144981 */ /* 0x000ee2000c1e1900 */
[----:B----4-:R-:W-:-:S03]  /*05f0*/  @P3 LOP3.LUT R3, R3, R22, RZ, 0x3c, !PT ;  /* 0x0000001603033212 */ /* 0x010fc600078e3cff */
[----:B------:R-:W4:Y:S01]  /*0600*/  @P4 LDG.E R22, desc[UR4][R10.64+0x60] ;  /* 0x000060040a164981 */ /* 0x000f22000c1e1900 */
[----:B------:R-:W-:Y:S02]  /*0610*/  LOP3.LUT P0, RZ, R24, 0x80, RZ, 0xc0, !PT ;  /* 0x0000008018ff7812 */ /* 0x000fe4000780c0ff */
[----:B------:R-:W-:Y:S02]  /*0620*/  @P5 LOP3.LUT R15, R15, R26, RZ, 0x3c, !PT ;  /* 0x0000001a0f0f5212 */ /* 0x000fe400078e3cff */
[----:B------:R-:W4:Y:S01]  /*0630*/  @P6 LDG.E R26, desc[UR4][R10.64+0x78] ;  /* 0x000078040a1a6981 */ /* 0x000f22000c1e1900 */
[----:B------:R-:W-:-:S03]  /*0640*/  @P3 LOP3.LUT R4, R4, R21, RZ, 0x3c, !PT ;  /* 0x0000001504043212 */ /* 0x000fc600078e3cff */
[----:B------:R-:W4:Y:S01]  /*0650*/  @P4 LDG.E R21, desc[UR4][R10.64+0x5c] ;  /* 0x00005c040a154981 */ /* 0x000f22000c1e1900 */
[----:B------:R-:W-:-:S03]  /*0660*/  @P3 LOP3.LUT R2, R2, R23, RZ, 0x3c, !PT ;  /* 0x0000001702023212 */ /* 0x000fc600078e3cff */
[----:B------:R-:W4:Y:S01]  /*0670*/  @P5 LDG.E R23, desc[UR4][R10.64+0x68] ;  /* 0x000068040a175981 */ /* 0x000f22000c1e1900 */
[----:B------:R-:W-:-:S03]  /*0680*/  @P4 LOP3.LUT R4, R4, R25, RZ, 0x3c, !PT ;  /* 0x0000001904044212 */ /* 0x000fc600078e3cff */
[----:B------:R-:W4:Y:S01]  /*0690*/  @P5 LDG.E R25, desc[UR4][R10.64+0x70] ;  /* 0x000070040a195981 */ /* 0x000f22000c1e1900 */
[----:B--2---:R-:W-:-:S03]  /*06a0*/  @P3 LOP3.LUT R5, R5, R18, RZ, 0x3c, !PT ;  /* 0x0000001205053212 */ /* 0x004fc600078e3cff */
[----:B------:R-:W2:Y:S01]  /*06b0*/  @P5 LDG.E R18, desc[UR4][R10.64+0x6c] ;  /* 0x00006c040a125981 */ /* 0x000ea2000c1e1900 */
[----:B---3--:R-:W-:-:S03]  /*06c0*/  @P4 LOP3.LUT R5, R5, R20, RZ, 0x3c, !PT ;  /* 0x0000001405054212 */ /* 0x008fc600078e3cff */
[----:B------:R-:W3:Y:S01]  /*06d0*/  @P5 LDG.E R20, desc[UR4][R10.64+0x74] ;  /* 0x000074040a145981 */ /* 0x000ee2000c1e1900 */
[----:B----4-:R-:W-:-:S03]  /*06e0*/  @P4 LOP3.LUT R3, R3, R22, RZ, 0x3c, !PT ;  /* 0x0000001603034212 */ /* 0x010fc600078e3cff */
[----:B------:R-:W4:Y:S01]  /*06f0*/  @P0 LDG.E R22, desc[UR4][R10.64+0x8c] ;  /* 0x00008c040a160981 */ /* 0x000f22000c1e1900 */
[----:B------:R-:W-:-:S03]  /*0700*/  @P6 LOP3.LUT R15, R15, R26, RZ, 0x3c, !PT ;  /* 0x0000001a0f0f6212 */ /* 0x000fc600078e3cff */
        /* <DEDUP_REMOVED lines=13> */
[----:B------:R-:W-:Y:S02]  /*07e0*/  @P6 LOP3.LUT R4, R4, R27, RZ, 0x3c, !PT ;  /* 0x0000001b04046212 */ /* 0x000fe400078e3cff */
[----:B------:R-:W-:Y:S02]  /*07f0*/  @P6 LOP3.LUT R2, R2, R21, RZ, 0x3c, !PT ;  /* 0x0000001502026212 */ /* 0x000fe400078e3cff */
[----:B------:R-:W-:Y:S02]  /*0800*/  @P0 LOP3.LUT R4, R4, R23, RZ, 0x3c, !PT ;  /* 0x0000001704040212 */ /* 0x000fe400078e3cff */
[----:B------:R-:W-:Y:S02]  /*0810*/  @P0 LOP3.LUT R2, R2, R25, RZ, 0x3c, !PT ;  /* 0x0000001902020212 */ /* 0x000fe400078e3cff */
[----:B--2---:R-:W-:Y:S02]  /*0820*/  @P6 LOP3.LUT R5, R5, R18, RZ, 0x3c, !PT ;  /* 0x0000001205056212 */ /* 0x004fe400078e3cff */
[----:B---3--:R-:W-:-:S02]  /*0830*/  @P6 LOP3.LUT R3, R3, R20, RZ, 0x3c, !PT ;  /* 0x0000001403036212 */ /* 0x008fc400078e3cff */
[----:B----4-:R-:W-:Y:S02]  /*0840*/  @P0 LOP3.LUT R5, R5, R22, RZ, 0x3c, !PT ;  /* 0x0000001605050212 */ /* 0x010fe400078e3cff */
[----:B------:R-:W-:Y:S02]  /*0850*/  @P0 LOP3.LUT R3, R3, R26, RZ, 0x3c, !PT ;  /* 0x0000001a03030212 */ /* 0x000fe400078e3cff */
[----:B------:R-:W-:-:S13]  /*0860*/  R2P PR, R24.B1, 0x7f ;  /* 0x0000007f18007804 */ /* 0x000fda0000001000 */
[----:B------:R-:W2:Y:S04]  /*0870*/  @P0 LDG.E R18, desc[UR4][R10.64+0xa0] ;  /* 0x0000a0040a120981 */ /* 0x000ea8000c1e1900 */
[----:B------:R-:W3:Y:S04]  /*0880*/  @P1 LDG.E R22, desc[UR4][R10.64+0xb4] ;  /* 0x0000b4040a161981 */ /* 0x000ee8000c1e1900 */
[----:B------:R-:W4:Y:S04]  /*0890*/  @P2 LDG.E R26, desc[UR4][R10.64+0xc8] ;  /* 0x0000c8040a1a2981 */ /* 0x000f28000c1e1900 */
[----:B------:R-:W4:Y:S04]  /*08a0*/  @P3 LDG.E R28, desc[UR4][R10.64+0xdc] ;  /* 0x0000dc040a1c3981 */ /* 0x000f28000c1e1900 */
[----:B------:R-:W4:Y:S04]  /*08b0*/  @P0 LDG.E R23, desc[UR4][R10.64+0xa4] ;  /* 0x0000a4040a170981 */ /* 0x000f28000c1e1900 */
[----:B------:R-:W4:Y:S04]  /*08c0*/  @P0 LDG.E R20, desc[UR4][R10.64+0xa8] ;  /* 0x0000a8040a140981 */ /* 0x000f28000c1e1900 */
[----:B------:R-:W4:Y:S04]  /*08d0*/  @P4 LDG.E R25, desc[UR4][R10.64+0xf0] ;  /* 0x0000f0040a194981 */ /* 0x000f28000c1e1900 */
        /* <DEDUP_REMOVED lines=21> */
[----:B------:R-:W-:Y:S02]  /*0a30*/  LOP3.LUT P0, RZ, R24, 0x8000, RZ, 0xc0, !PT ;  /* 0x0000800018ff7812 */ /* 0x000fe4000780c0ff */
[----:B----4-:R-:W-:Y:S01]  /*0a40*/  @P5 LOP3.LUT R15, R15, R26, RZ, 0x3c, !PT ;  /* 0x0000001a0f0f5212 */ /* 0x010fe200078e3cff */
[----:B------:R-:W4:Y:S04]  /*0a50*/  @P3 LDG.E R24, desc[UR4][R10.64+0xe4] ;  /* 0x0000e4040a183981 */ /* 0x000f28000c1e1900 */
[----:B------:R-:W2:Y:S01]  /*0a60*/  @P6 LDG.E R26, desc[UR4][R10.64+0x118] ;  /* 0x000118040a1a6981 */ /* 0x000ea2000c1e1900 */
        /* <DEDUP_REMOVED lines=8> */
[----:B---3--:R-:W-:-:S03]  /*0af0*/  @P2 LOP3.LUT R3, R3, R22, RZ, 0x3c, !PT ;  /* 0x0000001603032212 */ /* 0x008fc600078e3cff */
[----:B------:R-:W3:Y:S01]  /*0b00*/  @P4 LDG.E R22, desc[UR4][R10.64+0x100] ;  /* 0x000100040a164981 */ /* 0x000ee2000c1e1900 */
[----:B--2---:R-:W-:-:S03]  /*0b10*/  @P6 LOP3.LUT R15, R15, R26, RZ, 0x3c, !PT ;  /* 0x0000001a0f0f6212 */ /* 0x004fc600078e3cff */
[----:B------:R-:W2:Y:S01]  /*0b20*/  @P0 LDG.E R26, desc[UR4][R10.64+0x12c] ;  /* 0x00012c040a1a0981 */ /* 0x000ea2000c1e1900 */
[----:B----4-:R-:W-:-:S03]  /*0b30*/  @P2 LOP3.LUT R2, R2, R23, RZ, 0x3c, !PT ;  /* 0x0000001702022212 */ /* 0x010fc600078e3cff */
[----:B------:R-:W4:Y:S01]  /*0b40*/  @P4 LDG.E R23, desc[UR4][R10.64+0xfc] ;  /* 0x0000fc040a174981 */ /* 0x000f22000c1e1900 */
[----:B------:R-:W-:-:S03]  /*0b50*/  @P2 LOP3.LUT R5, R5, R20, RZ, 0x3c, !PT ;  /* 0x0000001405052212 */ /* 0x000fc600078e3cff */
[----:B------:R-:W4:Y:S01]  /*0b60*/  @P4 LDG.E R20, desc[UR4][R10.64+0xf8] ;  /* 0x0000f8040a144981 */ /* 0x000f22000c1e1900 */
[----:B------:R-:W-:Y:S02]  /*0b70*/  @P3 LOP3.LUT R2, R2, R27, RZ, 0x3c, !PT ;  /* 0x0000001b02023212 */ /* 0x000fe400078e3cff */
[----:B------:R-:W-:Y:S01]  /*0b80*/  @P3 LOP3.LUT R4, R4, R25, RZ, 0x3c, !PT ;  /* 0x0000001904043212 */ /* 0x000fe200078e3cff */
[----:B------:R-:W4:Y:S01]  /*0b90*/  @P5 LDG.E R27, desc[UR4][R10.64+0x110] ;  /* 0x000110040a1b5981 */ /* 0x000f22000c1e1900 */
[----:B------:R-:W-:-:S03]  /*0ba0*/  @P3 LOP3.LUT R5, R5, R24, RZ, 0x3c, !PT ;  /* 0x0000001805053212 */ /* 0x000fc600078e3cff */
[----:B------:R-:W4:Y:S04]  /*0bb0*/  @P5 LDG.E R25, desc[UR4][R10.64+0x108] ;  /* 0x000108040a195981 */ /* 0x000f28000c1e1900 */
        /* <DEDUP_REMOVED lines=19> */
[----:B------:R-:W-:-:S05]  /*0cf0*/  VIADD R19, R19, 0x10 ;  /* 0x0000001013137836 */ /* 0x000fca0000000000 */
[----:B------:R-:W-:Y:S02]  /*0d00*/  ISETP.NE.AND P1, PT, R19, 0x20, PT ;  /* 0x000000201300780c */ /* 0x000fe40003f25270 */
[----:B------:R-:W-:Y:S02]  /*0d10*/  @P5 LOP3.LUT R3, R3, R18, RZ, 0x3c, !PT ;  /* 0x0000001203035212 */ /* 0x000fe400078e3cff */
[----:B------:R-:W-:Y:S02]  /*0d20*/  @P6 LOP3.LUT R4, R4, R21, RZ, 0x3c, !PT ;  /* 0x0000001504046212 */ /* 0x000fe400078e3cff */
[----:B---3--:R-:W-:-:S04]  /*0d30*/  @P6 LOP3.LUT R3, R3, R22, RZ, 0x3c, !PT ;  /* 0x0000001603036212 */ /* 0x008fc800078e3cff */
[----:B--2---:R-:W-:Y:S02]  /*0d40*/  @P0 LOP3.LUT R3, R3, R26, RZ, 0x3c, !PT ;  /* 0x0000001a03030212 */ /* 0x004fe400078e3cff */
[----:B----4-:R-:W-:Y:S02]  /*0d50*/  @P6 LOP3.LUT R2, R2, R23, RZ, 0x3c, !PT ;  /* 0x0000001702026212 */ /* 0x010fe400078e3cff */
[----:B------:R-:W-:Y:S02]  /*0d60*/  @P6 LOP3.LUT R5, R5, R20, RZ, 0x3c, !PT ;  /* 0x0000001405056212 */ /* 0x000fe400078e3cff */
[----:B------:R-:W-:Y:S02]  /*0d70*/  @P0 LOP3.LUT R2, R2, R27, RZ, 0x3c, !PT ;  /* 0x0000001b02020212 */ /* 0x000fe400078e3cff */
[----:B------:R-:W-:Y:S02]  /*0d80*/  @P0 LOP3.LUT R4, R4, R25, RZ, 0x3c, !PT ;  /* 0x0000001904040212 */ /* 0x000fe400078e3cff */
[----:B------:R-:W-:Y:S01]  /*0d90*/  @P0 LOP3.LUT R5, R5, R24, RZ, 0x3c, !PT ;  /* 0x0000001805050212 */ /* 0x000fe200078e3cff */
[----:B------:R-:W-:Y:S06]  /*0da0*/  @P1 BRA `(.L_x_61) ;  /* 0xfffffff400481947 */ /* 0x000fec000383ffff */
[----:B------:R-:W-:-:S05]  /*0db0*/  VIADD R17, R17, 0x1 ;  /* 0x0000000111117836 */ /* 0x000fca0000000000 */
[----:B------:R-:W-:-:S13]  /*0dc0*/  ISETP.NE.AND P0, PT, R17, 0x5, PT ;  /* 0x000000051100780c */ /* 0x000fda0003f05270 */
[----:B------:R-:W-:Y:S05]  /*0dd0*/  @P0 BRA `(.L_x_62) ;  /* 0xfffffff400300947 */ /* 0x000fea000383ffff */
[----:B------:R1:W-:Y:S01]  /*0de0*/  STG.E.64 desc[UR4][R6.64+0x8], R4 ;  /* 0x0000080406007986 */ /* 0x0003e2000c101b04 */
[----:B------:R-:W-:Y:S01]  /*0df0*/  VIADD R14, R14, 0x1 ;  /* 0x000000010e0e7836 */ /* 0x000fe20000000000 */
[----:B------:R-:W-:Y:S02]  /*0e00*/  LOP3.LUT R11, R13, 0x3, RZ, 0xc0, !PT ;  /* 0x000000030d0b7812 */ /* 0x000fe400078ec0ff */
[----:B------:R1:W-:Y:S02]  /*0e10*/  STG.E.64 desc[UR4][R6.64+0x10], R2 ;  /* 0x0000100206007986 */ /* 0x0003e4000c101b04 */
[----:B------:R-:W-:Y:S02]  /*0e20*/  ISETP.GE.U32.AND P0, PT, R14, R11, PT ;  /* 0x0000000b0e00720c */ /* 0x000fe40003f06070 */
[----:B------:R1:W-:Y:S11]  /*0e30*/  STG.E desc[UR4][R6.64+0x4], R15 ;  /* 0x0000040f06007986 */ /* 0x0003f6000c101904 */
[----:B------:R-:W-:Y:S05]  /*0e40*/  @!P0 BRA `(.L_x_63) ;  /* 0xfffffff400048947 */ /* 0x000fea000383ffff */
.L_x_60:
[----:B------:R-:W-:Y:S05]  /*0e50*/  BSYNC.RECONVERGENT B1 ;  /* 0x0000000000017941 */ /* 0x000fea0003800200 */
.L_x_59:
[C---:B------:R-:W-:Y:S01]  /*0e60*/  ISETP.GT.U32.AND P0, PT, R13.reuse, 0x3, PT ;  /* 0x000000030d00780c */ /* 0x040fe20003f04070 */
[----:B------:R-:W-:Y:S01]  /*0e70*/  VIADD R12, R12, 0x1 ;  /* 0x000000010c0c7836 */ /* 0x000fe20000000000 */
[--C-:B------:R-:W-:Y:S02]  /*0e80*/  SHF.R.U64 R13, R13, 0x2, R0.reuse ;  /* 0x000000020d0d7819 */ /* 0x100fe40000001200 */
[----:B------:R-:W-:Y:S02]  /*0e90*/  ISETP.GT.U32.AND.EX P0, PT, R0, RZ, PT, P0 ;  /* 0x000000ff0000720c */ /* 0x000fe40003f04100 */
[----:B------:R-:W-:-:S11]  /*0ea0*/  SHF.R.U32.HI R0, RZ, 0x2, R0 ;  /* 0x00000002ff007819 */ /* 0x000fd60000011600 */
[----:B------:R-:W-:Y:S05]  /*0eb0*/  @P0 BRA `(.L_x_64) ;  /* 0xfffffff000c80947 */ /* 0x000fea000383ffff */
.L_x_58:
[----:B------:R-:W-:Y:S05]  /*0ec0*/  BSYNC.RECONVERGENT B0 ;  /* 0x0000000000007941 */ /* 0x000fea0003800200 */
.L_x_57:
[----:B------:R-:W-:Y:S04]  /*0ed0*/  STG.E.64 desc[UR4][R6.64+0x18], RZ ;  /* 0x000018ff06007986 */ /* 0x000fe8000c101b04 */
[----:B------:R-:W-:Y:S04]  /*0ee0*/  STG.E desc[UR4][R6.64+0x20], RZ ;  /* 0x000020ff06007986 */ /* 0x000fe8000c101904 */
[----:B------:R-:W-:Y:S01]  /*0ef0*/  STG.E.64 desc[UR4][R6.64+0x28], RZ ;  /* 0x000028ff06007986 */ /* 0x000fe2000c101b04 */
[----:B------:R-:W-:Y:S05]  /*0f00*/  EXIT ;  /* 0x000000000000794d */ /* 0x000fea0003800000 */
.L_x_65:
        /* <DEDUP_REMOVED lines=15> */
.L_x_72:


//--------------------- .nv.global.init           --------------------------
	.section	.nv.global.init,"aw",@progbits
	.align	4
.nv.global.init:
	.type		mrg32k3aM1SubSeq,@object
	.size		mrg32k3aM1SubSeq,(mrg32k3aM2SubSeq - mrg32k3aM1SubSeq)
mrg32k3aM1SubSeq:
        /*0000*/ 	.byte	0x0b, 0xcc, 0xee, 0x04, 0x73, 0x29, 0x8b, 0x6f, 0xf6, 0x53, 0x03, 0xf6, 0x23, 0xf6, 0xea, 0xda
        /* <DEDUP_REMOVED lines=125> */
	.type		mrg32k3aM2SubSeq,@object
	.size		mrg32k3aM2SubSeq,(mrg32k3aM1 - mrg32k3aM2SubSeq)
mrg32k3aM2SubSeq:
        /* <DEDUP_REMOVED lines=126> */
	.type		mrg32k3aM1,@object
	.size		mrg32k3aM1,(mrg32k3aM1Seq - mrg32k3aM1)
mrg32k3aM1:
        /* <DEDUP_REMOVED lines=144> */
	.type		mrg32k3aM1Seq,@object
	.size		mrg32k3aM1Seq,(mrg32k3aM2 - mrg32k3aM1Seq)
mrg32k3aM1Seq:
        /* <DEDUP_REMOVED lines=144> */
	.type		mrg32k3aM2,@object
	.size		mrg32k3aM2,(mrg32k3aM2Seq - mrg32k3aM2)
mrg32k3aM2:
        /* <DEDUP_REMOVED lines=144> */
	.type		mrg32k3aM2Seq,@object
	.size		mrg32k3aM2Seq,(precalc_xorwow_matrix - mrg32k3aM2Seq)
mrg32k3aM2Seq:
        /* <DEDUP_REMOVED lines=144> */
	.type		precalc_xorwow_matrix,@object
	.size		precalc_xorwow_matrix,(precalc_xorwow_offset_matrix - precalc_xorwow_matrix)
precalc_xorwow_matrix:
        /* <DEDUP_REMOVED lines=6400> */
	.type		precalc_xorwow_offset_matrix,@object
	.size		precalc_xorwow_offset_matrix,(.L_1 - precalc_xorwow_offset_matrix)
precalc_xorwow_offset_matrix:
        /* <DEDUP_REMOVED lines=6400> */
.L_1:


//--------------------- .nv.shared.reserved.0     --------------------------
	.section	.nv.shared.reserved.0,"aw",@nobits
	.weak		__nv_reservedSMEM_offset_0_alias
	.size		__nv_reservedSMEM_offset_0_alias, 0, 64
	.other		__nv_reservedSMEM_offset_0_alias,@"STO_CUDA_RESERVED_SHARED STV_DEFAULT"
__nv_reservedSMEM_offset_0_alias:
	.zero		0
	.zero		64


//--------------------- .nv.constant0._Z20initPopulationKernelPiPKiP17curandStateXORWOWii --------------------------
	.section	.nv.constant0._Z20initPopulationKernelPiPKiP17curandStateXORWOWii,"a",@progbits
	.sectionflags	@""
	.align	4
.nv.constant0._Z20initPopulationKernelPiPKiP17curandStateXORWOWii:
	.zero		928


//--------------------- .nv.constant0._Z14mutationKernelPidP17curandStateXORWOWii --------------------------
	.section	.nv.constant0._Z14mutationKernelPidP17curandStateXORWOWii,"a",@progbits
	.sectionflags	@""
	.align	4
.nv.constant0._Z14mutationKernelPidP17curandStateXORWOWii:
	.zero		928


//--------------------- .nv.constant0._Z15crossoverKernelPKiS0_PiP17curandStateXORWOWii --------------------------
	.section	.nv.constant0._Z15crossoverKernelPKiS0_PiP17curandStateXORWOWii,"a",@progbits
	.sectionflags	@""
	.align	4
.nv.constant0._Z15crossoverKernelPKiS0_PiP17curandStateXORWOWii:
	.zero		936


//--------------------- .nv.constant0._Z25tournamentSelectionKernelPKdPiiiP17curandStateXORWOW --------------------------
	.section	.nv.constant0._Z25tournamentSelectionKernelPKdPiiiP17curandStateXORWOW,"a",@progbits
	.sectionflags	@""
	.align	4
.nv.constant0._Z25tournamentSelectionKernelPKdPiiiP17curandStateXORWOW:
	.zero		928


//--------------------- .nv.constant0._Z20computeFitnessKernelPKiPKdPdii --------------------------
	.section	.nv.constant0._Z20computeFitnessKernelPKiPKdPdii,"a",@progbits
	.sectionflags	@""
	.align	4
.nv.constant0._Z20computeFitnessKernelPKiPKdPdii:
	.zero		928


//--------------------- .nv.constant0._Z13initRNGStatesP17curandStateXORWOWmi --------------------------
	.section	.nv.constant0._Z13initRNGStatesP17curandStateXORWOWmi,"a",@progbits
	.sectionflags	@""
	.align	4
.nv.constant0._Z13initRNGStatesP17curandStateXORWOWmi:
	.zero		916


//--------------------- SYMBOLS --------------------------

	.type		.nv.reservedSmem.offset0,@object
	.size		.nv.reservedSmem.offset0,0x4
